//
// Generated by NVIDIA NVVM Compiler
//
// Compiler Build ID: CL-36424714
// Cuda compilation tools, release 13.0, V13.0.88
// Based on NVVM 20.0.0
//

.version 9.0
.target sm_100
.address_size 64

	// .globl	_Z19kernel_sparse_accumPKsS0_PKiS2_Pfii

.visible .entry _Z19kernel_sparse_accumPKsS0_PKiS2_Pfii(
	.param .u64 .ptr .align 1 _Z19kernel_sparse_accumPKsS0_PKiS2_Pfii_param_0,
	.param .u64 .ptr .align 1 _Z19kernel_sparse_accumPKsS0_PKiS2_Pfii_param_1,
	.param .u64 .ptr .align 1 _Z19kernel_sparse_accumPKsS0_PKiS2_Pfii_param_2,
	.param .u64 .ptr .align 1 _Z19kernel_sparse_accumPKsS0_PKiS2_Pfii_param_3,
	.param .u64 .ptr .align 1 _Z19kernel_sparse_accumPKsS0_PKiS2_Pfii_param_4,
	.param .u32 _Z19kernel_sparse_accumPKsS0_PKiS2_Pfii_param_5,
	.param .u32 _Z19kernel_sparse_accumPKsS0_PKiS2_Pfii_param_6
)
{
	.reg .pred 	%p<28>;
	.reg .b16 	%rs<17>;
	.reg .b32 	%r<72>;
	.reg .b32 	%f<83>;
	.reg .b64 	%rd<66>;

	ld.param.u64 	%rd12, [_Z19kernel_sparse_accumPKsS0_PKiS2_Pfii_param_0];
	ld.param.u64 	%rd9, [_Z19kernel_sparse_accumPKsS0_PKiS2_Pfii_param_1];
	ld.param.u64 	%rd13, [_Z19kernel_sparse_accumPKsS0_PKiS2_Pfii_param_2];
	ld.param.u64 	%rd10, [_Z19kernel_sparse_accumPKsS0_PKiS2_Pfii_param_3];
	ld.param.u64 	%rd11, [_Z19kernel_sparse_accumPKsS0_PKiS2_Pfii_param_4];
	ld.param.u32 	%r31, [_Z19kernel_sparse_accumPKsS0_PKiS2_Pfii_param_5];
	ld.param.u32 	%r30, [_Z19kernel_sparse_accumPKsS0_PKiS2_Pfii_param_6];
	cvta.to.global.u64 	%rd1, %rd12;
	cvta.to.global.u64 	%rd2, %rd13;
	mov.u32 	%r1, %ctaid.x;
	mov.u32 	%r32, %tid.x;
	setp.ge.s32 	%p1, %r1, %r31;
	setp.gt.u32 	%p2, %r32, 255;
	or.pred  	%p3, %p1, %p2;
	@%p3 bra 	$L__BB0_43;
	cvta.to.global.u64 	%rd14, %rd9;
	cvta.to.global.u64 	%rd15, %rd10;
	mul.wide.u32 	%rd16, %r32, 2;
	add.s64 	%rd17, %rd14, %rd16;
	ld.global.nc.u16 	%rs1, [%rd17];
	cvt.rn.f32.s16 	%f39, %rs1;
	mul.f32 	%f62, %f39, 0f3C000000;
	mul.wide.u32 	%rd18, %r1, 4;
	add.s64 	%rd19, %rd15, %rd18;
	ld.global.nc.u32 	%r3, [%rd19];
	mul.lo.s32 	%r33, %r30, %r1;
	cvt.s64.s32 	%rd3, %r33;
	setp.lt.s32 	%p4, %r3, 1;
	@%p4 bra 	$L__BB0_42;
	and.b32  	%r4, %r3, 7;
	setp.lt.u32 	%p5, %r3, 8;
	mov.b32 	%r70, 0;
	@%p5 bra 	$L__BB0_21;
	and.b32  	%r70, %r3, 2147483640;
	neg.s32 	%r68, %r70;
	shl.b64 	%rd20, %rd3, 2;
	add.s64 	%rd21, %rd20, %rd2;
	add.s64 	%rd65, %rd21, 16;
$L__BB0_4:
	.pragma "nounroll";
	ld.global.nc.u32 	%r8, [%rd65+-16];
	setp.gt.u32 	%p6, %r8, 40959;
	@%p6 bra 	$L__BB0_6;
	shl.b32 	%r35, %r8, 8;
	add.s32 	%r36, %r35, %r32;
	mul.wide.u32 	%rd22, %r36, 2;
	add.s64 	%rd23, %rd1, %rd22;
	ld.global.nc.u16 	%rs2, [%rd23];
	cvt.rn.f32.s16 	%f41, %rs2;
	fma.rn.f32 	%f62, %f41, 0f3C000000, %f62;
$L__BB0_6:
	ld.global.nc.u32 	%r9, [%rd65+-12];
	setp.gt.u32 	%p7, %r9, 40959;
	@%p7 bra 	$L__BB0_8;
	shl.b32 	%r37, %r9, 8;
	add.s32 	%r38, %r37, %r32;
	mul.wide.u32 	%rd24, %r38, 2;
	add.s64 	%rd25, %rd1, %rd24;
	ld.global.nc.u16 	%rs3, [%rd25];
	cvt.rn.f32.s16 	%f42, %rs3;
	fma.rn.f32 	%f62, %f42, 0f3C000000, %f62;
$L__BB0_8:
	ld.global.nc.u32 	%r10, [%rd65+-8];
	setp.gt.u32 	%p8, %r10, 40959;
	@%p8 bra 	$L__BB0_10;
	shl.b32 	%r39, %r10, 8;
	add.s32 	%r40, %r39, %r32;
	mul.wide.u32 	%rd26, %r40, 2;
	add.s64 	%rd27, %rd1, %rd26;
	ld.global.nc.u16 	%rs4, [%rd27];
	cvt.rn.f32.s16 	%f43, %rs4;
	fma.rn.f32 	%f62, %f43, 0f3C000000, %f62;
$L__BB0_10:
	ld.global.nc.u32 	%r11, [%rd65+-4];
	setp.gt.u32 	%p9, %r11, 40959;
	@%p9 bra 	$L__BB0_12;
	shl.b32 	%r41, %r11, 8;
	add.s32 	%r42, %r41, %r32;
	mul.wide.u32 	%rd28, %r42, 2;
	add.s64 	%rd29, %rd1, %rd28;
	ld.global.nc.u16 	%rs5, [%rd29];
	cvt.rn.f32.s16 	%f44, %rs5;
	fma.rn.f32 	%f62, %f44, 0f3C000000, %f62;
$L__BB0_12:
	ld.global.nc.u32 	%r12, [%rd65];
	setp.gt.u32 	%p10, %r12, 40959;
	@%p10 bra 	$L__BB0_14;
	shl.b32 	%r43, %r12, 8;
	add.s32 	%r44, %r43, %r32;
	mul.wide.u32 	%rd30, %r44, 2;
	add.s64 	%rd31, %rd1, %rd30;
	ld.global.nc.u16 	%rs6, [%rd31];
	cvt.rn.f32.s16 	%f45, %rs6;
	fma.rn.f32 	%f62, %f45, 0f3C000000, %f62;
$L__BB0_14:
	ld.global.nc.u32 	%r13, [%rd65+4];
	setp.gt.u32 	%p11, %r13, 40959;
	@%p11 bra 	$L__BB0_16;
	shl.b32 	%r45, %r13, 8;
	add.s32 	%r46, %r45, %r32;
	mul.wide.u32 	%rd32, %r46, 2;
	add.s64 	%rd33, %rd1, %rd32;
	ld.global.nc.u16 	%rs7, [%rd33];
	cvt.rn.f32.s16 	%f46, %rs7;
	fma.rn.f32 	%f62, %f46, 0f3C000000, %f62;
$L__BB0_16:
	ld.global.nc.u32 	%r14, [%rd65+8];
	setp.gt.u32 	%p12, %r14, 40959;
	@%p12 bra 	$L__BB0_18;
	shl.b32 	%r47, %r14, 8;
	add.s32 	%r48, %r47, %r32;
	mul.wide.u32 	%rd34, %r48, 2;
	add.s64 	%rd35, %rd1, %rd34;
	ld.global.nc.u16 	%rs8, [%rd35];
	cvt.rn.f32.s16 	%f47, %rs8;
	fma.rn.f32 	%f62, %f47, 0f3C000000, %f62;
$L__BB0_18:
	ld.global.nc.u32 	%r15, [%rd65+12];
	setp.gt.u32 	%p13, %r15, 40959;
	@%p13 bra 	$L__BB0_20;
	shl.b32 	%r49, %r15, 8;
	add.s32 	%r50, %r49, %r32;
	mul.wide.u32 	%rd36, %r50, 2;
	add.s64 	%rd37, %rd1, %rd36;
	ld.global.nc.u16 	%rs9, [%rd37];
	cvt.rn.f32.s16 	%f48, %rs9;
	fma.rn.f32 	%f62, %f48, 0f3C000000, %f62;
$L__BB0_20:
	add.s32 	%r68, %r68, 8;
	add.s64 	%rd65, %rd65, 32;
	setp.ne.s32 	%p14, %r68, 0;
	@%p14 bra 	$L__BB0_4;
$L__BB0_21:
	setp.eq.s32 	%p15, %r4, 0;
	@%p15 bra 	$L__BB0_42;
	and.b32  	%r18, %r3, 3;
	setp.lt.u32 	%p16, %r4, 4;
	@%p16 bra 	$L__BB0_32;
	cvt.u64.u32 	%rd38, %r70;
	add.s64 	%rd39, %rd38, %rd3;
	shl.b64 	%rd40, %rd39, 2;
	add.s64 	%rd7, %rd2, %rd40;
	ld.global.nc.u32 	%r19, [%rd7];
	setp.gt.u32 	%p17, %r19, 40959;
	@%p17 bra 	$L__BB0_25;
	shl.b32 	%r51, %r19, 8;
	add.s32 	%r52, %r51, %r32;
	mul.wide.u32 	%rd41, %r52, 2;
	add.s64 	%rd42, %rd1, %rd41;
	ld.global.nc.u16 	%rs10, [%rd42];
	cvt.rn.f32.s16 	%f50, %rs10;
	fma.rn.f32 	%f62, %f50, 0f3C000000, %f62;
$L__BB0_25:
	ld.global.nc.u32 	%r20, [%rd7+4];
	setp.gt.u32 	%p18, %r20, 40959;
	@%p18 bra 	$L__BB0_27;
	shl.b32 	%r53, %r20, 8;
	add.s32 	%r54, %r53, %r32;
	mul.wide.u32 	%rd43, %r54, 2;
	add.s64 	%rd44, %rd1, %rd43;
	ld.global.nc.u16 	%rs11, [%rd44];
	cvt.rn.f32.s16 	%f51, %rs11;
	fma.rn.f32 	%f62, %f51, 0f3C000000, %f62;
$L__BB0_27:
	ld.global.nc.u32 	%r21, [%rd7+8];
	setp.gt.u32 	%p19, %r21, 40959;
	@%p19 bra 	$L__BB0_29;
	shl.b32 	%r55, %r21, 8;
	add.s32 	%r56, %r55, %r32;
	mul.wide.u32 	%rd45, %r56, 2;
	add.s64 	%rd46, %rd1, %rd45;
	ld.global.nc.u16 	%rs12, [%rd46];
	cvt.rn.f32.s16 	%f52, %rs12;
	fma.rn.f32 	%f62, %f52, 0f3C000000, %f62;
$L__BB0_29:
	ld.global.nc.u32 	%r22, [%rd7+12];
	setp.gt.u32 	%p20, %r22, 40959;
	@%p20 bra 	$L__BB0_31;
	shl.b32 	%r57, %r22, 8;
	add.s32 	%r58, %r57, %r32;
	mul.wide.u32 	%rd47, %r58, 2;
	add.s64 	%rd48, %rd1, %rd47;
	ld.global.nc.u16 	%rs13, [%rd48];
	cvt.rn.f32.s16 	%f53, %rs13;
	fma.rn.f32 	%f62, %f53, 0f3C000000, %f62;
$L__BB0_31:
	add.s32 	%r70, %r70, 4;
$L__BB0_32:
	setp.eq.s32 	%p21, %r18, 0;
	@%p21 bra 	$L__BB0_42;
	setp.eq.s32 	%p22, %r18, 1;
	@%p22 bra 	$L__BB0_39;
	cvt.u64.u32 	%rd49, %r70;
	add.s64 	%rd50, %rd49, %rd3;
	shl.b64 	%rd51, %rd50, 2;
	add.s64 	%rd8, %rd2, %rd51;
	ld.global.nc.u32 	%r25, [%rd8];
	setp.gt.u32 	%p23, %r25, 40959;
	@%p23 bra 	$L__BB0_36;
	shl.b32 	%r59, %r25, 8;
	add.s32 	%r60, %r59, %r32;
	mul.wide.u32 	%rd52, %r60, 2;
	add.s64 	%rd53, %rd1, %rd52;
	ld.global.nc.u16 	%rs14, [%rd53];
	cvt.rn.f32.s16 	%f55, %rs14;
	fma.rn.f32 	%f62, %f55, 0f3C000000, %f62;
$L__BB0_36:
	ld.global.nc.u32 	%r26, [%rd8+4];
	setp.gt.u32 	%p24, %r26, 40959;
	@%p24 bra 	$L__BB0_38;
	shl.b32 	%r61, %r26, 8;
	add.s32 	%r62, %r61, %r32;
	mul.wide.u32 	%rd54, %r62, 2;
	add.s64 	%rd55, %rd1, %rd54;
	ld.global.nc.u16 	%rs15, [%rd55];
	cvt.rn.f32.s16 	%f56, %rs15;
	fma.rn.f32 	%f62, %f56, 0f3C000000, %f62;
$L__BB0_38:
	add.s32 	%r70, %r70, 2;
$L__BB0_39:
	and.b32  	%r63, %r3, 1;
	setp.eq.b32 	%p25, %r63, 1;
	not.pred 	%p26, %p25;
	@%p26 bra 	$L__BB0_42;
	cvt.u64.u32 	%rd56, %r70;
	add.s64 	%rd57, %rd56, %rd3;
	shl.b64 	%rd58, %rd57, 2;
	add.s64 	%rd59, %rd2, %rd58;
	ld.global.nc.u32 	%r29, [%rd59];
	setp.gt.u32 	%p27, %r29, 40959;
	@%p27 bra 	$L__BB0_42;
	shl.b32 	%r64, %r29, 8;
	add.s32 	%r65, %r64, %r32;
	mul.wide.u32 	%rd60, %r65, 2;
	add.s64 	%rd61, %rd1, %rd60;
	ld.global.nc.u16 	%rs16, [%rd61];
	cvt.rn.f32.s16 	%f57, %rs16;
	fma.rn.f32 	%f62, %f57, 0f3C000000, %f62;
$L__BB0_42:
	max.f32 	%f58, %f62, 0f00000000;
	min.f32 	%f59, %f58, 0f3F800000;
	mul.f32 	%f60, %f59, %f59;
	shl.b32 	%r66, %r1, 8;
	add.s32 	%r67, %r66, %r32;
	cvta.to.global.u64 	%rd62, %rd11;
	mul.wide.u32 	%rd63, %r67, 4;
	add.s64 	%rd64, %rd62, %rd63;
	st.global.f32 	[%rd64], %f60;
$L__BB0_43:
	ret;

}
	// .globl	_Z18kernel_dense_layerPKaPKsPKfPfiiii
.visible .entry _Z18kernel_dense_layerPKaPKsPKfPfiiii(
	.param .u64 .ptr .align 1 _Z18kernel_dense_layerPKaPKsPKfPfiiii_param_0,
	.param .u64 .ptr .align 1 _Z18kernel_dense_layerPKaPKsPKfPfiiii_param_1,
	.param .u64 .ptr .align 1 _Z18kernel_dense_layerPKaPKsPKfPfiiii_param_2,
	.param .u64 .ptr .align 1 _Z18kernel_dense_layerPKaPKsPKfPfiiii_param_3,
	.param .u32 _Z18kernel_dense_layerPKaPKsPKfPfiiii_param_4,
	.param .u32 _Z18kernel_dense_layerPKaPKsPKfPfiiii_param_5,
	.param .u32 _Z18kernel_dense_layerPKaPKsPKfPfiiii_param_6,
	.param .u32 _Z18kernel_dense_layerPKaPKsPKfPfiiii_param_7
)
{
	.reg .pred 	%p<14>;
	.reg .b16 	%rs<32>;
	.reg .b32 	%r<33>;
	.reg .b32 	%f<86>;
	.reg .b64 	%rd<54>;

	ld.param.u64 	%rd9, [_Z18kernel_dense_layerPKaPKsPKfPfiiii_param_0];
	ld.param.u64 	%rd7, [_Z18kernel_dense_layerPKaPKsPKfPfiiii_param_1];
	ld.param.u64 	%rd10, [_Z18kernel_dense_layerPKaPKsPKfPfiiii_param_2];
	ld.param.u64 	%rd8, [_Z18kernel_dense_layerPKaPKsPKfPfiiii_param_3];
	ld.param.u32 	%r20, [_Z18kernel_dense_layerPKaPKsPKfPfiiii_param_4];
	ld.param.u32 	%r17, [_Z18kernel_dense_layerPKaPKsPKfPfiiii_param_5];
	ld.param.u32 	%r18, [_Z18kernel_dense_layerPKaPKsPKfPfiiii_param_6];
	ld.param.u32 	%r19, [_Z18kernel_dense_layerPKaPKsPKfPfiiii_param_7];
	cvta.to.global.u64 	%rd1, %rd9;
	cvta.to.global.u64 	%rd2, %rd10;
	mov.u32 	%r1, %ctaid.x;
	mov.u32 	%r2, %tid.x;
	setp.ge.s32 	%p1, %r1, %r20;
	setp.ge.s32 	%p2, %r2, %r18;
	or.pred  	%p3, %p1, %p2;
	@%p3 bra 	$L__BB1_14;
	cvta.to.global.u64 	%rd11, %rd7;
	mul.wide.u32 	%rd12, %r2, 2;
	add.s64 	%rd13, %rd11, %rd12;
	ld.global.nc.u16 	%rs1, [%rd13];
	cvt.rn.f32.s16 	%f14, %rs1;
	mul.f32 	%f85, %f14, 0f3C000000;
	mul.lo.s32 	%r21, %r17, %r1;
	cvt.s64.s32 	%rd3, %r21;
	setp.lt.s32 	%p4, %r17, 1;
	@%p4 bra 	$L__BB1_13;
	and.b32  	%r3, %r17, 7;
	setp.lt.u32 	%p5, %r17, 8;
	mov.b32 	%r31, 0;
	@%p5 bra 	$L__BB1_5;
	and.b32  	%r31, %r17, 2147483640;
	neg.s32 	%r29, %r31;
	shl.b32 	%r6, %r18, 3;
	shl.b64 	%rd14, %rd3, 2;
	add.s64 	%rd15, %rd14, %rd2;
	add.s64 	%rd53, %rd15, 16;
	cvt.s64.s32 	%rd18, %r18;
	mov.u32 	%r28, %r2;
$L__BB1_4:
	.pragma "nounroll";
	ld.global.nc.f32 	%f16, [%rd53+-16];
	cvt.s64.s32 	%rd16, %r28;
	add.s64 	%rd17, %rd1, %rd16;
	ld.global.nc.u8 	%rs2, [%rd17];
	cvt.s16.s8 	%rs3, %rs2;
	cvt.rn.f32.s16 	%f17, %rs3;
	mul.f32 	%f18, %f17, 0f3C800000;
	fma.rn.f32 	%f19, %f16, %f18, %f85;
	ld.global.nc.f32 	%f20, [%rd53+-12];
	add.s64 	%rd19, %rd17, %rd18;
	ld.global.nc.u8 	%rs4, [%rd19];
	cvt.s16.s8 	%rs5, %rs4;
	cvt.rn.f32.s16 	%f21, %rs5;
	mul.f32 	%f22, %f21, 0f3C800000;
	fma.rn.f32 	%f23, %f20, %f22, %f19;
	ld.global.nc.f32 	%f24, [%rd53+-8];
	add.s64 	%rd20, %rd19, %rd18;
	ld.global.nc.u8 	%rs6, [%rd20];
	cvt.s16.s8 	%rs7, %rs6;
	cvt.rn.f32.s16 	%f25, %rs7;
	mul.f32 	%f26, %f25, 0f3C800000;
	fma.rn.f32 	%f27, %f24, %f26, %f23;
	ld.global.nc.f32 	%f28, [%rd53+-4];
	add.s64 	%rd21, %rd20, %rd18;
	ld.global.nc.u8 	%rs8, [%rd21];
	cvt.s16.s8 	%rs9, %rs8;
	cvt.rn.f32.s16 	%f29, %rs9;
	mul.f32 	%f30, %f29, 0f3C800000;
	fma.rn.f32 	%f31, %f28, %f30, %f27;
	ld.global.nc.f32 	%f32, [%rd53];
	add.s64 	%rd22, %rd21, %rd18;
	ld.global.nc.u8 	%rs10, [%rd22];
	cvt.s16.s8 	%rs11, %rs10;
	cvt.rn.f32.s16 	%f33, %rs11;
	mul.f32 	%f34, %f33, 0f3C800000;
	fma.rn.f32 	%f35, %f32, %f34, %f31;
	ld.global.nc.f32 	%f36, [%rd53+4];
	add.s64 	%rd23, %rd22, %rd18;
	ld.global.nc.u8 	%rs12, [%rd23];
	cvt.s16.s8 	%rs13, %rs12;
	cvt.rn.f32.s16 	%f37, %rs13;
	mul.f32 	%f38, %f37, 0f3C800000;
	fma.rn.f32 	%f39, %f36, %f38, %f35;
	ld.global.nc.f32 	%f40, [%rd53+8];
	add.s64 	%rd24, %rd23, %rd18;
	ld.global.nc.u8 	%rs14, [%rd24];
	cvt.s16.s8 	%rs15, %rs14;
	cvt.rn.f32.s16 	%f41, %rs15;
	mul.f32 	%f42, %f41, 0f3C800000;
	fma.rn.f32 	%f43, %f40, %f42, %f39;
	ld.global.nc.f32 	%f44, [%rd53+12];
	add.s64 	%rd25, %rd24, %rd18;
	ld.global.nc.u8 	%rs16, [%rd25];
	cvt.s16.s8 	%rs17, %rs16;
	cvt.rn.f32.s16 	%f45, %rs17;
	mul.f32 	%f46, %f45, 0f3C800000;
	fma.rn.f32 	%f85, %f44, %f46, %f43;
	add.s32 	%r29, %r29, 8;
	add.s32 	%r28, %r28, %r6;
	add.s64 	%rd53, %rd53, 32;
	setp.ne.s32 	%p6, %r29, 0;
	@%p6 bra 	$L__BB1_4;
$L__BB1_5:
	setp.eq.s32 	%p7, %r3, 0;
	@%p7 bra 	$L__BB1_13;
	and.b32  	%r12, %r17, 3;
	setp.lt.u32 	%p8, %r3, 4;
	@%p8 bra 	$L__BB1_8;
	cvt.u64.u32 	%rd26, %r31;
	add.s64 	%rd27, %rd26, %rd3;
	shl.b64 	%rd28, %rd27, 2;
	add.s64 	%rd29, %rd2, %rd28;
	ld.global.nc.f32 	%f48, [%rd29];
	mad.lo.s32 	%r23, %r31, %r18, %r2;
	cvt.s64.s32 	%rd30, %r23;
	add.s64 	%rd31, %rd1, %rd30;
	ld.global.nc.u8 	%rs18, [%rd31];
	cvt.s16.s8 	%rs19, %rs18;
	cvt.rn.f32.s16 	%f49, %rs19;
	mul.f32 	%f50, %f49, 0f3C800000;
	fma.rn.f32 	%f51, %f48, %f50, %f85;
	ld.global.nc.f32 	%f52, [%rd29+4];
	cvt.s64.s32 	%rd32, %r18;
	add.s64 	%rd33, %rd31, %rd32;
	ld.global.nc.u8 	%rs20, [%rd33];
	cvt.s16.s8 	%rs21, %rs20;
	cvt.rn.f32.s16 	%f53, %rs21;
	mul.f32 	%f54, %f53, 0f3C800000;
	fma.rn.f32 	%f55, %f52, %f54, %f51;
	ld.global.nc.f32 	%f56, [%rd29+8];
	add.s64 	%rd34, %rd33, %rd32;
	ld.global.nc.u8 	%rs22, [%rd34];
	cvt.s16.s8 	%rs23, %rs22;
	cvt.rn.f32.s16 	%f57, %rs23;
	mul.f32 	%f58, %f57, 0f3C800000;
	fma.rn.f32 	%f59, %f56, %f58, %f55;
	ld.global.nc.f32 	%f60, [%rd29+12];
	add.s64 	%rd35, %rd34, %rd32;
	ld.global.nc.u8 	%rs24, [%rd35];
	cvt.s16.s8 	%rs25, %rs24;
	cvt.rn.f32.s16 	%f61, %rs25;
	mul.f32 	%f62, %f61, 0f3C800000;
	fma.rn.f32 	%f85, %f60, %f62, %f59;
	add.s32 	%r31, %r31, 4;
$L__BB1_8:
	setp.eq.s32 	%p9, %r12, 0;
	@%p9 bra 	$L__BB1_13;
	setp.eq.s32 	%p10, %r12, 1;
	@%p10 bra 	$L__BB1_11;
	cvt.u64.u32 	%rd36, %r31;
	add.s64 	%rd37, %rd36, %rd3;
	shl.b64 	%rd38, %rd37, 2;
	add.s64 	%rd39, %rd2, %rd38;
	ld.global.nc.f32 	%f64, [%rd39];
	mad.lo.s32 	%r24, %r31, %r18, %r2;
	cvt.s64.s32 	%rd40, %r24;
	add.s64 	%rd41, %rd1, %rd40;
	ld.global.nc.u8 	%rs26, [%rd41];
	cvt.s16.s8 	%rs27, %rs26;
	cvt.rn.f32.s16 	%f65, %rs27;
	mul.f32 	%f66, %f65, 0f3C800000;
	fma.rn.f32 	%f67, %f64, %f66, %f85;
	ld.global.nc.f32 	%f68, [%rd39+4];
	cvt.s64.s32 	%rd42, %r18;
	add.s64 	%rd43, %rd41, %rd42;
	ld.global.nc.u8 	%rs28, [%rd43];
	cvt.s16.s8 	%rs29, %rs28;
	cvt.rn.f32.s16 	%f69, %rs29;
	mul.f32 	%f70, %f69, 0f3C800000;
	fma.rn.f32 	%f85, %f68, %f70, %f67;
	add.s32 	%r31, %r31, 2;
$L__BB1_11:
	and.b32  	%r25, %r17, 1;
	setp.eq.b32 	%p11, %r25, 1;
	not.pred 	%p12, %p11;
	@%p12 bra 	$L__BB1_13;
	cvt.u64.u32 	%rd44, %r31;
	add.s64 	%rd45, %rd44, %rd3;
	shl.b64 	%rd46, %rd45, 2;
	add.s64 	%rd47, %rd2, %rd46;
	ld.global.nc.f32 	%f71, [%rd47];
	mad.lo.s32 	%r26, %r31, %r18, %r2;
	cvt.s64.s32 	%rd48, %r26;
	add.s64 	%rd49, %rd1, %rd48;
	ld.global.nc.u8 	%rs30, [%rd49];
	cvt.s16.s8 	%rs31, %rs30;
	cvt.rn.f32.s16 	%f72, %rs31;
	mul.f32 	%f73, %f72, 0f3C800000;
	fma.rn.f32 	%f85, %f71, %f73, %f85;
$L__BB1_13:
	setp.eq.s32 	%p13, %r19, 0;
	max.f32 	%f74, %f85, 0f00000000;
	min.f32 	%f75, %f74, 0f3F800000;
	mul.f32 	%f76, %f75, %f75;
	selp.f32 	%f77, %f85, %f76, %p13;
	mad.lo.s32 	%r27, %r18, %r1, %r2;
	cvta.to.global.u64 	%rd50, %rd8;
	mul.wide.u32 	%rd51, %r27, 4;
	add.s64 	%rd52, %rd50, %rd51;
	st.global.f32 	[%rd52], %f77;
$L__BB1_14:
	ret;

}
	// .globl	_Z19kernel_concat_accumPKfS0_PKiPfi
.visible .entry _Z19kernel_concat_accumPKfS0_PKiPfi(
	.param .u64 .ptr .align 1 _Z19kernel_concat_accumPKfS0_PKiPfi_param_0,
	.param .u64 .ptr .align 1 _Z19kernel_concat_accumPKfS0_PKiPfi_param_1,
	.param .u64 .ptr .align 1 _Z19kernel_concat_accumPKfS0_PKiPfi_param_2,
	.param .u64 .ptr .align 1 _Z19kernel_concat_accumPKfS0_PKiPfi_param_3,
	.param .u32 _Z19kernel_concat_accumPKfS0_PKiPfi_param_4
)
{
	.reg .pred 	%p<5>;
	.reg .b32 	%r<12>;
	.reg .b32 	%f<3>;
	.reg .b64 	%rd<18>;

	ld.param.u64 	%rd2, [_Z19kernel_concat_accumPKfS0_PKiPfi_param_0];
	ld.param.u64 	%rd3, [_Z19kernel_concat_accumPKfS0_PKiPfi_param_1];
	ld.param.u64 	%rd4, [_Z19kernel_concat_accumPKfS0_PKiPfi_param_2];
	ld.param.u64 	%rd5, [_Z19kernel_concat_accumPKfS0_PKiPfi_param_3];
	ld.param.u32 	%r3, [_Z19kernel_concat_accumPKfS0_PKiPfi_param_4];
	cvta.to.global.u64 	%rd1, %rd5;
	mov.u32 	%r1, %ctaid.x;
	mov.u32 	%r4, %tid.x;
	setp.ge.s32 	%p1, %r1, %r3;
	setp.gt.u32 	%p2, %r4, 255;
	or.pred  	%p3, %p1, %p2;
	@%p3 bra 	$L__BB2_4;
	cvta.to.global.u64 	%rd6, %rd2;
	cvta.to.global.u64 	%rd7, %rd3;
	cvta.to.global.u64 	%rd8, %rd4;
	shl.b32 	%r5, %r1, 8;
	add.s32 	%r6, %r5, %r4;
	mul.wide.u32 	%rd9, %r6, 4;
	add.s64 	%rd10, %rd6, %rd9;
	ld.global.nc.f32 	%f1, [%rd10];
	add.s64 	%rd11, %rd7, %rd9;
	ld.global.nc.f32 	%f2, [%rd11];
	mul.wide.u32 	%rd12, %r1, 4;
	add.s64 	%rd13, %rd8, %rd12;
	ld.global.nc.u32 	%r7, [%rd13];
	setp.ne.s32 	%p4, %r7, 0;
	@%p4 bra 	$L__BB2_3;
	shl.b32 	%r10, %r1, 9;
	add.s32 	%r11, %r10, %r4;
	mul.wide.u32 	%rd16, %r11, 4;
	add.s64 	%rd17, %rd1, %rd16;
	st.global.f32 	[%rd17], %f1;
	st.global.f32 	[%rd17+1024], %f2;
	bra.uni 	$L__BB2_4;
$L__BB2_3:
	shl.b32 	%r8, %r1, 9;
	add.s32 	%r9, %r8, %r4;
	mul.wide.u32 	%rd14, %r9, 4;
	add.s64 	%rd15, %rd1, %rd14;
	st.global.f32 	[%rd15], %f2;
	st.global.f32 	[%rd15+1024], %f1;
$L__BB2_4:
	ret;

}


// ===== COMPILED SASS (sm_100) =====

	.target	sm_100

	.elftype	@"ET_EXEC"


//--------------------- .note.nv.tkinfo           --------------------------
	.section	.note.nv.tkinfo,"",@"SHT_NOTE"
	.sectionflags	@"SHF_NOTE_NV_TKINFO"
	.tkinfo
        /*0018*/ 	.word	0x00000002
        /*0030*/ 	.string	""
        /*0030*/ 	.string	"ptxas"
        /*0030*/ 	.string	"Cuda compilation tools, release 13.0, V13.0.88"
        /*0030*/ 	.string	"Build cuda_13.0.r13.0/compiler.36424714_0"
        /*0030*/ 	.string	"-arch sm_100 -m 64 "



//--------------------- .note.nv.cuinfo           --------------------------
	.section	.note.nv.cuinfo,"",@"SHT_NOTE"
	.sectionflags	@"SHF_NOTE_NV_CUINFO"
        /*0018*/ 	.short	0x0002
        /*001a*/ 	.short	0x0064
        /*001c*/ 	.short	0x0082
	.zero		2


//--------------------- .nv.info                  --------------------------
	.section	.nv.info,"",@"SHT_CUDA_INFO"
	.align	4


	//----- nvinfo : EIATTR_REGCOUNT
	.align		4
        /*0000*/ 	.byte	0x04, 0x2f
        /*0002*/ 	.short	(.L_1 - .L_0)
	.align		4
.L_0:
        /*0004*/ 	.word	index@(_Z19kernel_sparse_accumPKsS0_PKiS2_Pfii)
        /*0008*/ 	.word	0x00000020


	//----- nvinfo : EIATTR_FRAME_SIZE
	.align		4
.L_1:
        /*000c*/ 	.byte	0x04, 0x11
        /*000e*/ 	.short	(.L_3 - .L_2)
	.align		4
.L_2:
        /*0010*/ 	.word	index@(_Z19kernel_sparse_accumPKsS0_PKiS2_Pfii)
        /*0014*/ 	.word	0x00000000


	//----- nvinfo : EIATTR_REGCOUNT
	.align		4
.L_3:
        /*0018*/ 	.byte	0x04, 0x2f
        /*001a*/ 	.short	(.L_5 - .L_4)
	.align		4
.L_4:
        /*001c*/ 	.word	index@(_Z18kernel_dense_layerPKaPKsPKfPfiiii)
        /*0020*/ 	.word	0x0000001c


	//----- nvinfo : EIATTR_FRAME_SIZE
	.align		4
.L_5:
        /*0024*/ 	.byte	0x04, 0x11
        /*0026*/ 	.short	(.L_7 - .L_6)
	.align		4
.L_6:
        /*0028*/ 	.word	index@(_Z18kernel_dense_layerPKaPKsPKfPfiiii)
        /*002c*/ 	.word	0x00000000


	//----- nvinfo : EIATTR_REGCOUNT
	.align		4
.L_7:
        /*0030*/ 	.byte	0x04, 0x2f
        /*0032*/ 	.short	(.L_9 - .L_8)
	.align		4
.L_8:
        /*0034*/ 	.word	index@(_Z19kernel_concat_accumPKfS0_PKiPfi)
        /*0038*/ 	.word	0x00000012


	//----- nvinfo : EIATTR_FRAME_SIZE
	.align		4
.L_9:
        /*003c*/ 	.byte	0x04, 0x11
        /*003e*/ 	.short	(.L_11 - .L_10)
	.align		4
.L_10:
        /*0040*/ 	.word	index@(_Z19kernel_concat_accumPKfS0_PKiPfi)
        /*0044*/ 	.word	0x00000000


	//----- nvinfo : EIATTR_MIN_STACK_SIZE
	.align		4
.L_11:
        /*0048*/ 	.byte	0x04, 0x12
        /*004a*/ 	.short	(.L_13 - .L_12)
	.align		4
.L_12:
        /*004c*/ 	.word	index@(_Z19kernel_concat_accumPKfS0_PKiPfi)
        /*0050*/ 	.word	0x00000000


	//----- nvinfo : EIATTR_MIN_STACK_SIZE
	.align		4
.L_13:
        /*0054*/ 	.byte	0x04, 0x12
        /*0056*/ 	.short	(.L_15 - .L_14)
	.align		4
.L_14:
        /*0058*/ 	.word	index@(_Z18kernel_dense_layerPKaPKsPKfPfiiii)
        /*005c*/ 	.word	0x00000000


	//----- nvinfo : EIATTR_MIN_STACK_SIZE
	.align		4
.L_15:
        /*0060*/ 	.byte	0x04, 0x12
        /*0062*/ 	.short	(.L_17 - .L_16)
	.align		4
.L_16:
        /*0064*/ 	.word	index@(_Z19kernel_sparse_accumPKsS0_PKiS2_Pfii)
        /*0068*/ 	.word	0x00000000
.L_17:


//--------------------- .nv.compat                --------------------------
	.section	.nv.compat,"",@"SHT_CUDA_COMPAT_INFO"
	.align	4
        /*0000*/ 	.byte	0x02, 0x09, 0x00, 0x00, 0x02, 0x02, 0x01, 0x00, 0x02, 0x05, 0x05, 0x00, 0x03, 0x07, 0x01, 0x01
        /*0010*/ 	.byte	0x02, 0x03, 0x00, 0x00, 0x02, 0x06, 0x01, 0x00, 0x04, 0x0b, 0x08, 0x00, 0x09, 0x00, 0x00, 0x00
        /*0020*/ 	.byte	0x00, 0x00, 0x00, 0x00


//--------------------- .nv.info._Z19kernel_concat_accumPKfS0_PKiPfi --------------------------
	.section	.nv.info._Z19kernel_concat_accumPKfS0_PKiPfi,"",@"SHT_CUDA_INFO"
	.sectionflags	@""
	.align	4


	//----- nvinfo : EIATTR_CUDA_API_VERSION
	.align		4
        /*0000*/ 	.byte	0x04, 0x37
        /*0002*/ 	.short	(.L_19 - .L_18)
.L_18:
        /*0004*/ 	.word	0x00000082


	//----- nvinfo : EIATTR_KPARAM_INFO
	.align		4
.L_19:
        /*0008*/ 	.byte	0x04, 0x17
        /*000a*/ 	.short	(.L_21 - .L_20)
.L_20:
        /*000c*/ 	.word	0x00000000
        /*0010*/ 	.short	0x0004
        /*0012*/ 	.short	0x0020
        /*0014*/ 	.byte	0x00, 0xf0, 0x11, 0x00


	//----- nvinfo : EIATTR_KPARAM_INFO
	.align		4
.L_21:
        /*0018*/ 	.byte	0x04, 0x17
        /*001a*/ 	.short	(.L_23 - .L_22)
.L_22:
        /*001c*/ 	.word	0x00000000
        /*0020*/ 	.short	0x0003
        /*0022*/ 	.short	0x0018
        /*0024*/ 	.byte	0x00, 0xf5, 0x21, 0x00


	//----- nvinfo : EIATTR_KPARAM_INFO
	.align		4
.L_23:
        /*0028*/ 	.byte	0x04, 0x17
        /*002a*/ 	.short	(.L_25 - .L_24)
.L_24:
        /*002c*/ 	.word	0x00000000
        /*0030*/ 	.short	0x0002
        /*0032*/ 	.short	0x0010
        /*0034*/ 	.byte	0x00, 0xf5, 0x21, 0x00


	//----- nvinfo : EIATTR_KPARAM_INFO
	.align		4
.L_25:
        /*0038*/ 	.byte	0x04, 0x17
        /*003a*/ 	.short	(.L_27 - .L_26)
.L_26:
        /*003c*/ 	.word	0x00000000
        /*0040*/ 	.short	0x0001
        /*0042*/ 	.short	0x0008
        /*0044*/ 	.byte	0x00, 0xf5, 0x21, 0x00


	//----- nvinfo : EIATTR_KPARAM_INFO
	.align		4
.L_27:
        /*0048*/ 	.byte	0x04, 0x17
        /*004a*/ 	.short	(.L_29 - .L_28)
.L_28:
        /*004c*/ 	.word	0x00000000
        /*0050*/ 	.short	0x0000
        /*0052*/ 	.short	0x0000
        /*0054*/ 	.byte	0x00, 0xf5, 0x21, 0x00


	//----- nvinfo : EIATTR_SPARSE_MMA_MASK
	.align		4
.L_29:
        /*0058*/ 	.byte	0x03, 0x50
        /*005a*/ 	.short	0x0000


	//----- nvinfo : EIATTR_MAXREG_COUNT
	.align		4
        /*005c*/ 	.byte	0x03, 0x1b
        /*005e*/ 	.short	0x00ff


	//----- nvinfo : EIATTR_MERCURY_ISA_VERSION
	.align		4
        /*0060*/ 	.byte	0x03, 0x5f
        /*0062*/ 	.short	0x0101


	//----- nvinfo : EIATTR_VRC_CTA_INIT_COUNT
	.align		4
        /*0064*/ 	.byte	0x02, 0x4a
	.zero		1
	.zero		1


	//----- nvinfo : EIATTR_EXIT_INSTR_OFFSETS
	.align		4
        /*0068*/ 	.byte	0x04, 0x1c
        /*006a*/ 	.short	(.L_31 - .L_30)


	//   ....[0]....
.L_30:
        /*006c*/ 	.word	0x00000060


	//   ....[1]....
        /*0070*/ 	.word	0x00000180


	//   ....[2]....
        /*0074*/ 	.word	0x000001e0


	//----- nvinfo : EIATTR_CBANK_PARAM_SIZE
	.align		4
.L_31:
        /*0078*/ 	.byte	0x03, 0x19
        /*007a*/ 	.short	0x0024


	//----- nvinfo : EIATTR_PARAM_CBANK
	.align		4
        /*007c*/ 	.byte	0x04, 0x0a
        /*007e*/ 	.short	(.L_33 - .L_32)
	.align		4
.L_32:
        /*0080*/ 	.word	index@(.nv.constant0._Z19kernel_concat_accumPKfS0_PKiPfi)
        /*0084*/ 	.short	0x0380
        /*0086*/ 	.short	0x0024


	//----- nvinfo : EIATTR_SW_WAR
	.align		4
.L_33:
        /*0088*/ 	.byte	0x04, 0x36
        /*008a*/ 	.short	(.L_35 - .L_34)
.L_34:
        /*008c*/ 	.word	0x00000008
.L_35:


//--------------------- .nv.info._Z18kernel_dense_layerPKaPKsPKfPfiiii --------------------------
	.section	.nv.info._Z18kernel_dense_layerPKaPKsPKfPfiiii,"",@"SHT_CUDA_INFO"
	.sectionflags	@""
	.align	4


	//----- nvinfo : EIATTR_CUDA_API_VERSION
	.align		4
        /*0000*/ 	.byte	0x04, 0x37
        /*0002*/ 	.short	(.L_37 - .L_36)
.L_36:
        /*0004*/ 	.word	0x00000082


	//----- nvinfo : EIATTR_KPARAM_INFO
	.align		4
.L_37:
        /*0008*/ 	.byte	0x04, 0x17
        /*000a*/ 	.short	(.L_39 - .L_38)
.L_38:
        /*000c*/ 	.word	0x00000000
        /*0010*/ 	.short	0x0007
        /*0012*/ 	.short	0x002c
        /*0014*/ 	.byte	0x00, 0xf0, 0x11, 0x00


	//----- nvinfo : EIATTR_KPARAM_INFO
	.align		4
.L_39:
        /*0018*/ 	.byte	0x04, 0x17
        /*001a*/ 	.short	(.L_41 - .L_40)
.L_40:
        /*001c*/ 	.word	0x00000000
        /*0020*/ 	.short	0x0006
        /*0022*/ 	.short	0x0028
        /*0024*/ 	.byte	0x00, 0xf0, 0x11, 0x00


	//----- nvinfo : EIATTR_KPARAM_INFO
	.align		4
.L_41:
        /*0028*/ 	.byte	0x04, 0x17
        /*002a*/ 	.short	(.L_43 - .L_42)
.L_42:
        /*002c*/ 	.word	0x00000000
        /*0030*/ 	.short	0x0005
        /*0032*/ 	.short	0x0024
        /*0034*/ 	.byte	0x00, 0xf0, 0x11, 0x00


	//----- nvinfo : EIATTR_KPARAM_INFO
	.align		4
.L_43:
        /*0038*/ 	.byte	0x04, 0x17
        /*003a*/ 	.short	(.L_45 - .L_44)
.L_44:
        /*003c*/ 	.word	0x00000000
        /*0040*/ 	.short	0x0004
        /*0042*/ 	.short	0x0020
        /*0044*/ 	.byte	0x00, 0xf0, 0x11, 0x00


	//----- nvinfo : EIATTR_KPARAM_INFO
	.align		4
.L_45:
        /*0048*/ 	.byte	0x04, 0x17
        /*004a*/ 	.short	(.L_47 - .L_46)
.L_46:
        /*004c*/ 	.word	0x00000000
        /*0050*/ 	.short	0x0003
        /*0052*/ 	.short	0x0018
        /*0054*/ 	.byte	0x00, 0xf5, 0x21, 0x00


	//----- nvinfo : EIATTR_KPARAM_INFO
	.align		4
.L_47:
        /*0058*/ 	.byte	0x04, 0x17
        /*005a*/ 	.short	(.L_49 - .L_48)
.L_48:
        /*005c*/ 	.word	0x00000000
        /*0060*/ 	.short	0x0002
        /*0062*/ 	.short	0x0010
        /*0064*/ 	.byte	0x00, 0xf5, 0x21, 0x00


	//----- nvinfo : EIATTR_KPARAM_INFO
	.align		4
.L_49:
        /*0068*/ 	.byte	0x04, 0x17
        /*006a*/ 	.short	(.L_51 - .L_50)
.L_50:
        /*006c*/ 	.word	0x00000000
        /*0070*/ 	.short	0x0001
        /*0072*/ 	.short	0x0008
        /*0074*/ 	.byte	0x00, 0xf5, 0x21, 0x00


	//----- nvinfo : EIATTR_KPARAM_INFO
	.align		4
.L_51:
        /*0078*/ 	.byte	0x04, 0x17
        /*007a*/ 	.short	(.L_53 - .L_52)
.L_52:
        /*007c*/ 	.word	0x00000000
        /*0080*/ 	.short	0x0000
        /*0082*/ 	.short	0x0000
        /*0084*/ 	.byte	0x00, 0xf5, 0x21, 0x00


	//----- nvinfo : EIATTR_SPARSE_MMA_MASK
	.align		4
.L_53:
        /*0088*/ 	.byte	0x03, 0x50
        /*008a*/ 	.short	0x0000


	//----- nvinfo : EIATTR_MAXREG_COUNT
	.align		4
        /*008c*/ 	.byte	0x03, 0x1b
        /*008e*/ 	.short	0x00ff


	//----- nvinfo : EIATTR_MERCURY_ISA_VERSION
	.align		4
        /*0090*/ 	.byte	0x03, 0x5f
        /*0092*/ 	.short	0x0101


	//----- nvinfo : EIATTR_VRC_CTA_INIT_COUNT
	.align		4
        /*0094*/ 	.byte	0x02, 0x4a
	.zero		1
	.zero		1


	//----- nvinfo : EIATTR_EXIT_INSTR_OFFSETS
	.align		4
        /*0098*/ 	.byte	0x04, 0x1c
        /*009a*/ 	.short	(.L_55 - .L_54)


	//   ....[0]....
.L_54:
        /*009c*/ 	.word	0x00000070


	//   ....[1]....
        /*00a0*/ 	.word	0x00000c60


	//----- nvinfo : EIATTR_CBANK_PARAM_SIZE
	.align		4
.L_55:
        /*00a4*/ 	.byte	0x03, 0x19
        /*00a6*/ 	.short	0x0030


	//----- nvinfo : EIATTR_PARAM_CBANK
	.align		4
        /*00a8*/ 	.byte	0x04, 0x0a
        /*00aa*/ 	.short	(.L_57 - .L_56)
	.align		4
.L_56:
        /*00ac*/ 	.word	index@(.nv.constant0._Z18kernel_dense_layerPKaPKsPKfPfiiii)
        /*00b0*/ 	.short	0x0380
        /*00b2*/ 	.short	0x0030


	//----- nvinfo : EIATTR_SW_WAR
	.align		4
.L_57:
        /*00b4*/ 	.byte	0x04, 0x36
        /*00b6*/ 	.short	(.L_59 - .L_58)
.L_58:
        /*00b8*/ 	.word	0x00000008
.L_59:


//--------------------- .nv.info._Z19kernel_sparse_accumPKsS0_PKiS2_Pfii --------------------------
	.section	.nv.info._Z19kernel_sparse_accumPKsS0_PKiS2_Pfii,"",@"SHT_CUDA_INFO"
	.sectionflags	@""
	.align	4


	//----- nvinfo : EIATTR_CUDA_API_VERSION
	.align		4
        /*0000*/ 	.byte	0x04, 0x37
        /*0002*/ 	.short	(.L_61 - .L_60)
.L_60:
        /*0004*/ 	.word	0x00000082


	//----- nvinfo : EIATTR_KPARAM_INFO
	.align		4
.L_61:
        /*0008*/ 	.byte	0x04, 0x17
        /*000a*/ 	.short	(.L_63 - .L_62)
.L_62:
        /*000c*/ 	.word	0x00000000
        /*0010*/ 	.short	0x0006
        /*0012*/ 	.short	0x002c
        /*0014*/ 	.byte	0x00, 0xf0, 0x11, 0x00


	//----- nvinfo : EIATTR_KPARAM_INFO
	.align		4
.L_63:
        /*0018*/ 	.byte	0x04, 0x17
        /*001a*/ 	.short	(.L_65 - .L_64)
.L_64:
        /*001c*/ 	.word	0x00000000
        /*0020*/ 	.short	0x0005
        /*0022*/ 	.short	0x0028
        /*0024*/ 	.byte	0x00, 0xf0, 0x11, 0x00


	//----- nvinfo : EIATTR_KPARAM_INFO
	.align		4
.L_65:
        /*0028*/ 	.byte	0x04, 0x17
        /*002a*/ 	.short	(.L_67 - .L_66)
.L_66:
        /*002c*/ 	.word	0x00000000
        /*0030*/ 	.short	0x0004
        /*0032*/ 	.short	0x0020
        /*0034*/ 	.byte	0x00, 0xf5, 0x21, 0x00


	//----- nvinfo : EIATTR_KPARAM_INFO
	.align		4
.L_67:
        /*0038*/ 	.byte	0x04, 0x17
        /*003a*/ 	.short	(.L_69 - .L_68)
.L_68:
        /*003c*/ 	.word	0x00000000
        /*0040*/ 	.short	0x0003
        /*0042*/ 	.short	0x0018
        /*0044*/ 	.byte	0x00, 0xf5, 0x21, 0x00


	//----- nvinfo : EIATTR_KPARAM_INFO
	.align		4
.L_69:
        /*0048*/ 	.byte	0x04, 0x17
        /*004a*/ 	.short	(.L_71 - .L_70)
.L_70:
        /*004c*/ 	.word	0x00000000
        /*0050*/ 	.short	0x0002
        /*0052*/ 	.short	0x0010
        /*0054*/ 	.byte	0x00, 0xf5, 0x21, 0x00


	//----- nvinfo : EIATTR_KPARAM_INFO
	.align		4
.L_71:
        /*0058*/ 	.byte	0x04, 0x17
        /*005a*/ 	.short	(.L_73 - .L_72)
.L_72:
        /*005c*/ 	.word	0x00000000
        /*0060*/ 	.short	0x0001
        /*0062*/ 	.short	0x0008
        /*0064*/ 	.byte	0x00, 0xf5, 0x21, 0x00


	//----- nvinfo : EIATTR_KPARAM_INFO
	.align		4
.L_73:
        /*0068*/ 	.byte	0x04, 0x17
        /*006a*/ 	.short	(.L_75 - .L_74)
.L_74:
        /*006c*/ 	.word	0x00000000
        /*0070*/ 	.short	0x0000
        /*0072*/ 	.short	0x0000
        /*0074*/ 	.byte	0x00, 0xf5, 0x21, 0x00


	//----- nvinfo : EIATTR_SPARSE_MMA_MASK
	.align		4
.L_75:
        /*0078*/ 	.byte	0x03, 0x50
        /*007a*/ 	.short	0x0000


	//----- nvinfo : EIATTR_MAXREG_COUNT
	.align		4
        /*007c*/ 	.byte	0x03, 0x1b
        /*007e*/ 	.short	0x00ff


	//----- nvinfo : EIATTR_MERCURY_ISA_VERSION
	.align		4
        /*0080*/ 	.byte	0x03, 0x5f
        /*0082*/ 	.short	0x0101


	//----- nvinfo : EIATTR_VRC_CTA_INIT_COUNT
	.align		4
        /*0084*/ 	.byte	0x02, 0x4a
	.zero		1
	.zero		1


	//----- nvinfo : EIATTR_EXIT_INSTR_OFFSETS
	.align		4
        /*0088*/ 	.byte	0x04, 0x1c
        /*008a*/ 	.short	(.L_77 - .L_76)


	//   ....[0]....
.L_76:
        /*008c*/ 	.word	0x00000060


	//   ....[1]....
        /*0090*/ 	.word	0x00000c10


	//----- nvinfo : EIATTR_CBANK_PARAM_SIZE
	.align		4
.L_77:
        /*0094*/ 	.byte	0x03, 0x19
        /*0096*/ 	.short	0x0030


	//----- nvinfo : EIATTR_PARAM_CBANK
	.align		4
        /*0098*/ 	.byte	0x04, 0x0a
        /*009a*/ 	.short	(.L_79 - .L_78)
	.align		4
.L_78:
        /*009c*/ 	.word	index@(.nv.constant0._Z19kernel_sparse_accumPKsS0_PKiS2_Pfii)
        /*00a0*/ 	.short	0x0380
        /*00a2*/ 	.short	0x0030


	//----- nvinfo : EIATTR_SW_WAR
	.align		4
.L_79:
        /*00a4*/ 	.byte	0x04, 0x36
        /*00a6*/ 	.short	(.L_81 - .L_80)
.L_80:
        /*00a8*/ 	.word	0x00000008
.L_81:


//--------------------- .nv.callgraph             --------------------------
	.section	.nv.callgraph,"",@"SHT_CUDA_CALLGRAPH"
	.align	4
	.sectionentsize	8
	.align		4
        /*0000*/ 	.word	0x00000000
	.align		4
        /*0004*/ 	.word	0xffffffff
	.align		4
        /*0008*/ 	.word	0x00000000
	.align		4
        /*000c*/ 	.word	0xfffffffe
	.align		4
        /*0010*/ 	.word	0x00000000
	.align		4
        /*0014*/ 	.word	0xfffffffd
	.align		4
        /*0018*/ 	.word	0x00000000
	.align		4
        /*001c*/ 	.word	0xfffffffc


//--------------------- .text._Z19kernel_concat_accumPKfS0_PKiPfi --------------------------
	.section	.text._Z19kernel_concat_accumPKfS0_PKiPfi,"ax",@progbits
	.align	128
        .global         _Z19kernel_concat_accumPKfS0_PKiPfi
        .type           _Z19kernel_concat_accumPKfS0_PKiPfi,@function
        .size           _Z19kernel_concat_accumPKfS0_PKiPfi,(.L_x_13 - _Z19kernel_concat_accumPKfS0_PKiPfi)
        .other          _Z19kernel_concat_accumPKfS0_PKiPfi,@"STO_CUDA_ENTRY STV_DEFAULT"
_Z19kernel_concat_accumPKfS0_PKiPfi:
.text._Z19kernel_concat_accumPKfS0_PKiPfi:
[----:B------:R-:W-:Y:S01]  /*0000*/  LDC R1, c[0x0][0x37c] ;  /* 0x0000df00ff017b82 */ /* 0x000fe20000000800 */
[----:B------:R-:W0:Y:S01]  /*0010*/  S2R R0, SR_TID.X ;  /* 0x0000000000007919 */ /* 0x000e220000002100 */
[----:B------:R-:W1:Y:S01]  /*0020*/  LDCU UR4, c[0x0][0x3a0] ;  /* 0x00007400ff0477ac */ /* 0x000e620008000800 */
[----:B------:R-:W1:Y:S01]  /*0030*/  S2R R15, SR_CTAID.X ;  /* 0x00000000000f7919 */ /* 0x000e620000002500 */
[----:B0-----:R-:W-:-:S04]  /*0040*/  ISETP.GT.U32.AND P0, PT, R0, 0xff, PT ;  /* 0x000000ff0000780c */ /* 0x001fc80003f04070 */
[----:B-1----:R-:W-:-:S13]  /*0050*/  ISETP.GE.OR P0, PT, R15, UR4, P0 ;  /* 0x000000040f007c0c */ /* 0x002fda0008706670 */
[----:B------:R-:W-:Y:S05]  /*0060*/  @P0 EXIT ;  /* 0x000000000000094d */ /* 0x000fea0003800000 */
[----:B------:R-:W0:Y:S01]  /*0070*/  LDC.64 R6, c[0x0][0x390] ;  /* 0x0000e400ff067b82 */ /* 0x000e220000000a00 */
[----:B------:R-:W1:Y:S07]  /*0080*/  LDCU.64 UR4, c[0x0][0x358] ;  /* 0x00006b00ff0477ac */ /* 0x000e6e0008000a00 */
[----:B------:R-:W2:Y:S08]  /*0090*/  LDC.64 R4, c[0x0][0x388] ;  /* 0x0000e200ff047b82 */ /* 0x000eb00000000a00 */
[----:B------:R-:W3:Y:S01]  /*00a0*/  LDC.64 R2, c[0x0][0x380] ;  /* 0x0000e000ff027b82 */ /* 0x000ee20000000a00 */
[----:B0-----:R-:W-:-:S06]  /*00b0*/  IMAD.WIDE.U32 R6, R15, 0x4, R6 ;  /* 0x000000040f067825 */ /* 0x001fcc00078e0006 */
[----:B-1----:R-:W4:Y:S01]  /*00c0*/  LDG.E.CONSTANT R6, desc[UR4][R6.64] ;  /* 0x0000000406067981 */ /* 0x002f22000c1e9900 */
[----:B------:R-:W-:-:S05]  /*00d0*/  LEA R9, R15, R0, 0x8 ;  /* 0x000000000f097211 */ /* 0x000fca00078e40ff */
[----:B--2---:R-:W-:-:S04]  /*00e0*/  IMAD.WIDE.U32 R4, R9, 0x4, R4 ;  /* 0x0000000409047825 */ /* 0x004fc800078e0004 */
[----:B---3--:R-:W-:Y:S02]  /*00f0*/  IMAD.WIDE.U32 R2, R9, 0x4, R2 ;  /* 0x0000000409027825 */ /* 0x008fe400078e0002 */
[----:B------:R-:W2:Y:S04]  /*0100*/  LDG.E.CONSTANT R5, desc[UR4][R4.64] ;  /* 0x0000000404057981 */ /* 0x000ea8000c1e9900 */
[----:B------:R-:W3:Y:S01]  /*0110*/  LDG.E.CONSTANT R11, desc[UR4][R2.64] ;  /* 0x00000004020b7981 */ /* 0x000ee2000c1e9900 */
[----:B----4-:R-:W-:-:S13]  /*0120*/  ISETP.NE.AND P0, PT, R6, RZ, PT ;  /* 0x000000ff0600720c */ /* 0x010fda0003f05270 */
[----:B------:R-:W0:Y:S01]  /*0130*/  @!P0 LDC.64 R8, c[0x0][0x398] ;  /* 0x0000e600ff088b82 */ /* 0x000e220000000a00 */
[----:B------:R-:W-:-:S05]  /*0140*/  @!P0 LEA R13, R15, R0, 0x9 ;  /* 0x000000000f0d8211 */ /* 0x000fca00078e48ff */
[----:B0-----:R-:W-:-:S05]  /*0150*/  @!P0 IMAD.WIDE.U32 R6, R13, 0x4, R8 ;  /* 0x000000040d068825 */ /* 0x001fca00078e0008 */
[----:B---3--:R0:W-:Y:S04]  /*0160*/  @!P0 STG.E desc[UR4][R6.64], R11 ;  /* 0x0000000b06008986 */ /* 0x0081e8000c101904 */
[----:B--2---:R0:W-:Y:S01]  /*0170*/  @!P0 STG.E desc[UR4][R6.64+0x400], R5 ;  /* 0x0004000506008986 */ /* 0x0041e2000c101904 */
[----:B------:R-:W-:Y:S05]  /*0180*/  @!P0 EXIT ;  /* 0x000000000000894d */ /* 0x000fea0003800000 */
[----:B------:R-:W1:Y:S01]  /*0190*/  LDC.64 R2, c[0x0][0x398] ;  /* 0x0000e600ff027b82 */ /* 0x000e620000000a00 */
[----:B------:R-:W-:-:S05]  /*01a0*/  LEA R15, R15, R0, 0x9 ;  /* 0x000000000f0f7211 */ /* 0x000fca00078e48ff */
[----:B-1----:R-:W-:-:S05]  /*01b0*/  IMAD.WIDE.U32 R2, R15, 0x4, R2 ;  /* 0x000000040f027825 */ /* 0x002fca00078e0002 */
[----:B------:R-:W-:Y:S04]  /*01c0*/  STG.E desc[UR4][R2.64], R5 ;  /* 0x0000000502007986 */ /* 0x000fe8000c101904 */
[----:B------:R-:W-:Y:S01]  /*01d0*/  STG.E desc[UR4][R2.64+0x400], R11 ;  /* 0x0004000b02007986 */ /* 0x000fe2000c101904 */
[----:B------:R-:W-:Y:S05]  /*01e0*/  EXIT ;  /* 0x000000000000794d */ /* 0x000fea0003800000 */
.L_x_0:
[----:B------:R-:W-:-:S00]  /*01f0*/  BRA `(.L_x_0) ;  /* 0xfffffffc00fc7947 */ /* 0x000fc0000383ffff */
[----:B------:R-:W-:-:S00]  /*0200*/  NOP ;  /* 0x0000000000007918 */ /* 0x000fc00000000000 */
[----:B------:R-:W-:-:S00]  /*0210*/  NOP ;  /* 0x0000000000007918 */ /* 0x000fc00000000000 */
[----:B------:R-:W-:-:S00]  /*0220*/  NOP ;  /* 0x0000000000007918 */ /* 0x000fc00000000000 */
[----:B------:R-:W-:-:S00]  /*0230*/  NOP ;  /* 0x0000000000007918 */ /* 0x000fc00000000000 */
[----:B------:R-:W-:-:S00]  /*0240*/  NOP ;  /* 0x0000000000007918 */ /* 0x000fc00000000000 */
[----:B------:R-:W-:-:S00]  /*0250*/  NOP ;  /* 0x0000000000007918 */ /* 0x000fc00000000000 */
[----:B------:R-:W-:-:S00]  /*0260*/  NOP ;  /* 0x0000000000007918 */ /* 0x000fc00000000000 */
[----:B------:R-:W-:-:S00]  /*0270*/  NOP ;  /* 0x0000000000007918 */ /* 0x000fc00000000000 */
.L_x_13:


//--------------------- .text._Z18kernel_dense_layerPKaPKsPKfPfiiii --------------------------
	.section	.text._Z18kernel_dense_layerPKaPKsPKfPfiiii,"ax",@progbits
	.align	128
        .global         _Z18kernel_dense_layerPKaPKsPKfPfiiii
        .type           _Z18kernel_dense_layerPKaPKsPKfPfiiii,@function
        .size           _Z18kernel_dense_layerPKaPKsPKfPfiiii,(.L_x_14 - _Z18kernel_dense_layerPKaPKsPKfPfiiii)
        .other          _Z18kernel_dense_layerPKaPKsPKfPfiiii,@"STO_CUDA_ENTRY STV_DEFAULT"
_Z18kernel_dense_layerPKaPKsPKfPfiiii:
.text._Z18kernel_dense_layerPKaPKsPKfPfiiii:
[----:B------:R-:W-:Y:S01]  /*0000*/  LDC R1, c[0x0][0x37c] ;  /* 0x0000df00ff017b82 */ /* 0x000fe20000000800 */
[----:B------:R-:W0:Y:S07]  /*0010*/  S2R R0, SR_TID.X ;  /* 0x0000000000007919 */ /* 0x000e2e0000002100 */
[----:B------:R-:W0:Y:S08]  /*0020*/  LDC R11, c[0x0][0x3a8] ;  /* 0x0000ea00ff0b7b82 */ /* 0x000e300000000800 */
[----:B------:R-:W1:Y:S08]  /*0030*/  S2UR UR15, SR_CTAID.X ;  /* 0x00000000000f79c3 */ /* 0x000e700000002500 */
[----:B------:R-:W1:Y:S01]  /*0040*/  LDC R2, c[0x0][0x3a0] ;  /* 0x0000e800ff027b82 */ /* 0x000e620000000800 */
[----:B0-----:R-:W-:-:S04]  /*0050*/  ISETP.GE.AND P0, PT, R0, R11, PT ;  /* 0x0000000b0000720c */ /* 0x001fc80003f06270 */
[----:B-1----:R-:W-:-:S13]  /*0060*/  ISETP.LE.OR P0, PT, R2, UR15, P0 ;  /* 0x0000000f02007c0c */ /* 0x002fda0008703670 */
[----:B------:R-:W-:Y:S05]  /*0070*/  @P0 EXIT ;  /* 0x000000000000094d */ /* 0x000fea0003800000 */
[----:B------:R-:W0:Y:S01]  /*0080*/  LDC.64 R2, c[0x0][0x388] ;  /* 0x0000e200ff027b82 */ /* 0x000e220000000a00 */
[----:B------:R-:W1:Y:S01]  /*0090*/  LDCU.64 UR16, c[0x0][0x358] ;  /* 0x00006b00ff1077ac */ /* 0x000e620008000a00 */
[----:B------:R-:W2:Y:S01]  /*00a0*/  LDCU UR10, c[0x0][0x3a4] ;  /* 0x00007480ff0a77ac */ /* 0x000ea20008000800 */
[----:B0-----:R-:W-:-:S06]  /*00b0*/  IMAD.WIDE.U32 R2, R0, 0x2, R2 ;  /* 0x0000000200027825 */ /* 0x001fcc00078e0002 */
[----:B-1----:R-:W3:Y:S01]  /*00c0*/  LDG.E.U16.CONSTANT R2, desc[UR16][R2.64] ;  /* 0x0000001002027981 */ /* 0x002ee2000c1e9500 */
[----:B--2---:R-:W-:Y:S01]  /*00d0*/  UISETP.GE.AND UP0, UPT, UR10, 0x1, UPT ;  /* 0x000000010a00788c */ /* 0x004fe2000bf06270 */
[----:B---3--:R-:W0:Y:S02]  /*00e0*/  I2F.S16 R12, R2 ;  /* 0x00000002000c7306 */ /* 0x008e240000101400 */
[----:B0-----:R-:W-:-:S06]  /*00f0*/  FMUL R12, R12, 0.0078125 ;  /* 0x3c0000000c0c7820 */ /* 0x001fcc0000400000 */
[----:B------:R-:W-:Y:S05]  /*0100*/  BRA.U !UP0, `(.L_x_1) ;  /* 0x0000000908b47547 */ /* 0x000fea000b800000 */
[----:B------:R-:W-:Y:S02]  /*0110*/  UISETP.GE.U32.AND UP1, UPT, UR10, 0x8, UPT ;  /* 0x000000080a00788c */ /* 0x000fe4000bf26070 */
[----:B------:R-:W-:Y:S02]  /*0120*/  ULOP3.LUT UR11, UR10, 0x7, URZ, 0xc0, !UPT ;  /* 0x000000070a0b7892 */ /* 0x000fe4000f8ec0ff */
[----:B------:R-:W-:Y:S02]  /*0130*/  UIMAD UR5, UR15, UR10, URZ ;  /* 0x0000000a0f0572a4 */ /* 0x000fe4000f8e02ff */
[----:B------:R-:W-:Y:S01]  /*0140*/  UISETP.NE.AND UP0, UPT, UR11, URZ, UPT ;  /* 0x000000ff0b00728c */ /* 0x000fe2000bf05270 */
[----:B------:R-:W-:Y:S01]  /*0150*/  UMOV UR4, URZ ;  /* 0x000000ff00047c82 */ /* 0x000fe20008000000 */
[----:B------:R-:W-:Y:S01]  /*0160*/  USHF.R.S32.HI UR7, URZ, 0x1f, UR5 ;  /* 0x0000001fff077899 */ /* 0x000fe20008011405 */
[----:B------:R-:W-:Y:S11]  /*0170*/  BRA.U !UP1, `(.L_x_2) ;  /* 0x0000000509307547 */ /* 0x000ff6000b800000 */
[----:B------:R-:W0:Y:S01]  /*0180*/  LDCU.64 UR8, c[0x0][0x390] ;  /* 0x00007200ff0877ac */ /* 0x000e220008000a00 */
[----:B------:R-:W-:Y:S02]  /*0190*/  SHF.R.S32.HI R13, RZ, 0x1f, R11 ;  /* 0x0000001fff0d7819 */ /* 0x000fe4000001140b */
[----:B------:R-:W-:Y:S01]  /*01a0*/  MOV R10, R0 ;  /* 0x00000000000a7202 */ /* 0x000fe20000000f00 */
[----:B------:R-:W-:Y:S01]  /*01b0*/  ULOP3.LUT UR4, UR10, 0x7ffffff8, URZ, 0xc0, !UPT ;  /* 0x7ffffff80a047892 */ /* 0x000fe2000f8ec0ff */
[----:B------:R-:W1:Y:S01]  /*01c0*/  LDCU.64 UR12, c[0x0][0x380] ;  /* 0x00007000ff0c77ac */ /* 0x000e620008000a00 */
[----:B0-----:R-:W-:-:S04]  /*01d0*/  ULEA UR6, UP1, UR5, UR8, 0x2 ;  /* 0x0000000805067291 */ /* 0x001fc8000f8210ff */
[----:B------:R-:W-:Y:S02]  /*01e0*/  ULEA.HI.X UR8, UR5, UR9, UR7, 0x2, UP1 ;  /* 0x0000000905087291 */ /* 0x000fe400088f1407 */
[----:B------:R-:W-:Y:S02]  /*01f0*/  UIADD3 UR6, UP1, UPT, UR6, 0x10, URZ ;  /* 0x0000001006067890 */ /* 0x000fe4000ff3e0ff */
[----:B------:R-:W-:Y:S02]  /*0200*/  UIADD3 UR9, UPT, UPT, -UR4, URZ, URZ ;  /* 0x000000ff04097290 */ /* 0x000fe4000fffe1ff */
[----:B------:R-:W-:Y:S02]  /*0210*/  UIADD3.X UR8, UPT, UPT, URZ, UR8, URZ, UP1, !UPT ;  /* 0x00000008ff087290 */ /* 0x000fe40008ffe4ff */
[----:B------:R-:W-:-:S04]  /*0220*/  MOV R2, UR6 ;  /* 0x0000000600027c02 */ /* 0x000fc80008000f00 */
[----:B-1----:R-:W-:-:S07]  /*0230*/  MOV R3, UR8 ;  /* 0x0000000800037c02 */ /* 0x002fce0008000f00 */
.L_x_3:
[----:B------:R-:W-:-:S04]  /*0240*/  IADD3 R6, P0, PT, R10, UR12, RZ ;  /* 0x0000000c0a067c10 */ /* 0x000fc8000ff1e0ff */
[----:B------:R-:W-:Y:S02]  /*0250*/  LEA.HI.X.SX32 R7, R10, UR13, 0x1, P0 ;  /* 0x0000000d0a077c11 */ /* 0x000fe400080f0eff */
[----:B------:R-:W-:-:S03]  /*0260*/  IADD3 R18, P0, PT, R6, R11, RZ ;  /* 0x0000000b06127210 */ /* 0x000fc60007f1e0ff */
[----:B------:R-:W2:Y:S02]  /*0270*/  LDG.E.U8.CONSTANT R14, desc[UR16][R6.64] ;  /* 0x00000010060e7981 */ /* 0x000ea4000c1e9100 */
[----:B------:R-:W-:Y:S01]  /*0280*/  IMAD.X R19, R13, 0x1, R7, P0 ;  /* 0x000000010d137824 */ /* 0x000fe200000e0607 */
[----:B------:R-:W-:-:S04]  /*0290*/  IADD3 R24, P0, PT, R18, R11, RZ ;  /* 0x0000000b12187210 */ /* 0x000fc80007f1e0ff */
[----:B------:R-:W-:Y:S01]  /*02a0*/  IADD3.X R25, PT, PT, R13, R19, RZ, P0, !PT ;  /* 0x000000130d197210 */ /* 0x000fe200007fe4ff */
[----:B------:R-:W3:Y:S01]  /*02b0*/  LDG.E.U8.CONSTANT R18, desc[UR16][R18.64] ;  /* 0x0000001012127981 */ /* 0x000ee2000c1e9100 */
[----:B------:R-:W-:-:S03]  /*02c0*/  IADD3 R22, P0, PT, R24, R11, RZ ;  /* 0x0000000b18167210 */ /* 0x000fc60007f1e0ff */
[----:B------:R-:W4:Y:S01]  /*02d0*/  LDG.E.U8.CONSTANT R17, desc[UR16][R24.64] ;  /* 0x0000001018117981 */ /* 0x000f22000c1e9100 */
[----:B------:R-:W-:Y:S02]  /*02e0*/  IADD3.X R23, PT, PT, R13, R25, RZ, P0, !PT ;  /* 0x000000190d177210 */ /* 0x000fe400007fe4ff */
[----:B------:R-:W-:-:S03]  /*02f0*/  IADD3 R4, P0, PT, R22, R11, RZ ;  /* 0x0000000b16047210 */ /* 0x000fc60007f1e0ff */
[----:B------:R-:W5:Y:S01]  /*0300*/  LDG.E.U8.CONSTANT R16, desc[UR16][R22.64] ;  /* 0x0000001016107981 */ /* 0x000f62000c1e9100 */
[----:B------:R-:W-:Y:S02]  /*0310*/  IADD3.X R5, PT, PT, R13, R23, RZ, P0, !PT ;  /* 0x000000170d057210 */ /* 0x000fe400007fe4ff */
[----:B------:R-:W-:-:S03]  /*0320*/  IADD3 R8, P0, PT, R4, R11, RZ ;  /* 0x0000000b04087210 */ /* 0x000fc60007f1e0ff */
[----:B------:R0:W5:Y:S02]  /*0330*/  LDG.E.U8.CONSTANT R15, desc[UR16][R4.64] ;  /* 0x00000010040f7981 */ /* 0x000164000c1e9100 */
[C---:B------:R-:W-:Y:S01]  /*0340*/  IMAD.X R9, R13.reuse, 0x1, R5, P0 ;  /* 0x000000010d097824 */ /* 0x040fe200000e0605 */
[----:B0-----:R-:W-:Y:S02]  /*0350*/  MOV R4, R2 ;  /* 0x0000000200047202 */ /* 0x001fe40000000f00 */
[----:B------:R-:W-:Y:S02]  /*0360*/  MOV R5, R3 ;  /* 0x0000000300057202 */ /* 0x000fe40000000f00 */
[----:B------:R-:W-:Y:S02]  /*0370*/  IADD3 R2, P0, PT, R8, R11, RZ ;  /* 0x0000000b08027210 */ /* 0x000fe40007f1e0ff */
[----:B------:R-:W5:Y:S02]  /*0380*/  LDG.E.U8.CONSTANT R8, desc[UR16][R8.64] ;  /* 0x0000001008087981 */ /* 0x000f64000c1e9100 */
[----:B------:R-:W-:-:S02]  /*0390*/  IADD3.X R3, PT, PT, R13, R9, RZ, P0, !PT ;  /* 0x000000090d037210 */ /* 0x000fc400007fe4ff */
[----:B------:R-:W5:Y:S01]  /*03a0*/  LDG.E.CONSTANT R19, desc[UR16][R4.64+-0x10] ;  /* 0xfffff01004137981 */ /* 0x000f62000c1e9900 */
[----:B------:R-:W-:-:S03]  /*03b0*/  IADD3 R6, P0, PT, R2, R11, RZ ;  /* 0x0000000b02067210 */ /* 0x000fc60007f1e0ff */
[----:B------:R-:W5:Y:S02]  /*03c0*/  LDG.E.CONSTANT R21, desc[UR16][R4.64+-0xc] ;  /* 0xfffff41004157981 */ /* 0x000f64000c1e9900 */
[----:B------:R-:W-:Y:S02]  /*03d0*/  IMAD.X R7, R13, 0x1, R3, P0 ;  /* 0x000000010d077824 */ /* 0x000fe400000e0603 */
[----:B------:R0:W5:Y:S04]  /*03e0*/  LDG.E.U8.CONSTANT R2, desc[UR16][R2.64] ;  /* 0x0000001002027981 */ /* 0x000168000c1e9100 */
[----:B------:R-:W5:Y:S04]  /*03f0*/  LDG.E.CONSTANT R20, desc[UR16][R4.64+-0x8] ;  /* 0xfffff81004147981 */ /* 0x000f68000c1e9900 */
[----:B------:R1:W5:Y:S04]  /*0400*/  LDG.E.U8.CONSTANT R6, desc[UR16][R6.64] ;  /* 0x0000001006067981 */ /* 0x000368000c1e9100 */
[----:B------:R-:W5:Y:S04]  /*0410*/  LDG.E.CONSTANT R22, desc[UR16][R4.64+-0x4] ;  /* 0xfffffc1004167981 */ /* 0x000f68000c1e9900 */
[----:B------:R-:W5:Y:S04]  /*0420*/  LDG.E.CONSTANT R25, desc[UR16][R4.64] ;  /* 0x0000001004197981 */ /* 0x000f68000c1e9900 */
[----:B------:R-:W5:Y:S04]  /*0430*/  LDG.E.CONSTANT R24, desc[UR16][R4.64+0x4] ;  /* 0x0000041004187981 */ /* 0x000f68000c1e9900 */
[----:B------:R-:W5:Y:S04]  /*0440*/  LDG.E.CONSTANT R23, desc[UR16][R4.64+0x8] ;  /* 0x0000081004177981 */ /* 0x000f68000c1e9900 */
[----:B------:R-:W5:Y:S01]  /*0450*/  LDG.E.CONSTANT R9, desc[UR16][R4.64+0xc] ;  /* 0x00000c1004097981 */ /* 0x000f62000c1e9900 */
[----:B------:R-:W-:-:S04]  /*0460*/  UIADD3 UR9, UPT, UPT, UR9, 0x8, URZ ;  /* 0x0000000809097890 */ /* 0x000fc8000fffe0ff */
[----:B------:R-:W-:Y:S01]  /*0470*/  UISETP.NE.AND UP1, UPT, UR9, URZ, UPT ;  /* 0x000000ff0900728c */ /* 0x000fe2000bf25270 */
[----:B------:R-:W-:Y:S01]  /*0480*/  LEA R10, R11, R10, 0x3 ;  /* 0x0000000a0b0a7211 */ /* 0x000fe200078e18ff */
[----:B--2---:R-:W0:Y:S08]  /*0490*/  I2F.S8 R14, R14 ;  /* 0x0000000e000e7306 */ /* 0x004e300000001400 */
[----:B---3--:R-:W-:Y:S08]  /*04a0*/  I2F.S8 R18, R18 ;  /* 0x0000001200127306 */ /* 0x008ff00000001400 */
[----:B----4-:R-:W1:Y:S01]  /*04b0*/  I2F.S8 R17, R17 ;  /* 0x0000001100117306 */ /* 0x010e620000001400 */
[----:B0-----:R-:W-:-:S07]  /*04c0*/  FMUL R3, R14, 0.015625 ;  /* 0x3c8000000e037820 */ /* 0x001fce0000400000 */
[----:B-----5:R-:W0:Y:S08]  /*04d0*/  I2F.S8 R16, R16 ;  /* 0x0000001000107306 */ /* 0x020e300000001400 */
[----:B------:R-:W2:Y:S01]  /*04e0*/  I2F.S8 R15, R15 ;  /* 0x0000000f000f7306 */ /* 0x000ea20000001400 */
[----:B-1----:R-:W-:-:S07]  /*04f0*/  FMUL R7, R17, 0.015625 ;  /* 0x3c80000011077820 */ /* 0x002fce0000400000 */
[----:B------:R-:W1:Y:S01]  /*0500*/  I2F.S8 R8, R8 ;  /* 0x0000000800087306 */ /* 0x000e620000001400 */
[----:B------:R-:W-:Y:S01]  /*0510*/  FFMA R12, R19, R3, R12 ;  /* 0x00000003130c7223 */ /* 0x000fe2000000000c */
[----:B------:R-:W-:-:S04]  /*0520*/  FMUL R3, R18, 0.015625 ;  /* 0x3c80000012037820 */ /* 0x000fc80000400000 */
[----:B------:R-:W-:Y:S02]  /*0530*/  FFMA R3, R21, R3, R12 ;  /* 0x0000000315037223 */ /* 0x000fe4000000000c */
[----:B------:R-:W3:Y:S02]  /*0540*/  I2F.S8 R2, R2 ;  /* 0x0000000200027306 */ /* 0x000ee40000001400 */
[----:B------:R-:W-:Y:S01]  /*0550*/  FFMA R3, R20, R7, R3 ;  /* 0x0000000714037223 */ /* 0x000fe20000000003 */
[----:B0-----:R-:W-:-:S05]  /*0560*/  FMUL R7, R16, 0.015625 ;  /* 0x3c80000010077820 */ /* 0x001fca0000400000 */
[----:B------:R-:W0:Y:S01]  /*0570*/  I2F.S8 R6, R6 ;  /* 0x0000000600067306 */ /* 0x000e220000001400 */
[----:B------:R-:W-:Y:S01]  /*0580*/  FFMA R22, R22, R7, R3 ;  /* 0x0000000716167223 */ /* 0x000fe20000000003 */
[----:B--2---:R-:W-:Y:S01]  /*0590*/  FMUL R3, R15, 0.015625 ;  /* 0x3c8000000f037820 */ /* 0x004fe20000400000 */
[----:B-1----:R-:W-:-:S03]  /*05a0*/  FMUL R7, R8, 0.015625 ;  /* 0x3c80000008077820 */ /* 0x002fc60000400000 */
[----:B------:R-:W-:-:S04]  /*05b0*/  FFMA R3, R25, R3, R22 ;  /* 0x0000000319037223 */ /* 0x000fc80000000016 */
[----:B------:R-:W-:Y:S01]  /*05c0*/  FFMA R24, R24, R7, R3 ;  /* 0x0000000718187223 */ /* 0x000fe20000000003 */
[----:B---3--:R-:W-:Y:S01]  /*05d0*/  FMUL R3, R2, 0.015625 ;  /* 0x3c80000002037820 */ /* 0x008fe20000400000 */
[----:B------:R-:W-:Y:S01]  /*05e0*/  IADD3 R2, P0, PT, R4, 0x20, RZ ;  /* 0x0000002004027810 */ /* 0x000fe20007f1e0ff */
[----:B0-----:R-:W-:Y:S02]  /*05f0*/  FMUL R12, R6, 0.015625 ;  /* 0x3c800000060c7820 */ /* 0x001fe40000400000 */
[----:B------:R-:W-:Y:S01]  /*0600*/  FFMA R24, R23, R3, R24 ;  /* 0x0000000317187223 */ /* 0x000fe20000000018 */
[----:B------:R-:W-:-:S03]  /*0610*/  IADD3.X R3, PT, PT, RZ, R5, RZ, P0, !PT ;  /* 0x00000005ff037210 */ /* 0x000fc600007fe4ff */
[----:B------:R-:W-:Y:S01]  /*0620*/  FFMA R12, R9, R12, R24 ;  /* 0x0000000c090c7223 */ /* 0x000fe20000000018 */
[----:B------:R-:W-:Y:S06]  /*0630*/  BRA.U UP1, `(.L_x_3) ;  /* 0xfffffffd01007547 */ /* 0x000fec000b83ffff */
.L_x_2:
[----:B------:R-:W-:Y:S05]  /*0640*/  BRA.U !UP0, `(.L_x_1) ;  /* 0x0000000508647547 */ /* 0x000fea000b800000 */
[----:B------:R-:W-:Y:S02]  /*0650*/  UISETP.GE.U32.AND UP1, UPT, UR11, 0x4, UPT ;  /* 0x000000040b00788c */ /* 0x000fe4000bf26070 */
[----:B------:R-:W-:-:S04]  /*0660*/  ULOP3.LUT UR14, UR10, 0x3, URZ, 0xc0, !UPT ;  /* 0x000000030a0e7892 */ /* 0x000fc8000f8ec0ff */
[----:B------:R-:W-:-:S03]  /*0670*/  UISETP.NE.AND UP0, UPT, UR14, URZ, UPT ;  /* 0x000000ff0e00728c */ /* 0x000fc6000bf05270 */
[----:B------:R-:W-:Y:S08]  /*0680*/  BRA.U !UP1, `(.L_x_4) ;  /* 0x00000001099c7547 */ /* 0x000ff0000b800000 */
[----:B------:R-:W0:Y:S01]  /*0690*/  LDCU.64 UR8, c[0x0][0x380] ;  /* 0x00007000ff0877ac */ /* 0x000e220008000a00 */
[----:B------:R-:W-:Y:S01]  /*06a0*/  IMAD R2, R11, UR4, R0 ;  /* 0x000000040b027c24 */ /* 0x000fe2000f8e0200 */
[----:B------:R-:W-:Y:S01]  /*06b0*/  SHF.R.S32.HI R3, RZ, 0x1f, R11 ;  /* 0x0000001fff037819 */ /* 0x000fe2000001140b */
[----:B------:R-:W1:Y:S01]  /*06c0*/  LDCU.64 UR12, c[0x0][0x390] ;  /* 0x00007200ff0c77ac */ /* 0x000e620008000a00 */
[----:B------:R-:W-:Y:S02]  /*06d0*/  UIADD3 UR6, UP1, UPT, UR5, UR4, URZ ;  /* 0x0000000405067290 */ /* 0x000fe4000ff3e0ff */
[C---:B0-----:R-:W-:Y:S02]  /*06e0*/  IADD3 R4, P0, PT, R2.reuse, UR8, RZ ;  /* 0x0000000802047c10 */ /* 0x041fe4000ff1e0ff */
[----:B------:R-:W-:Y:S02]  /*06f0*/  UIADD3.X UR8, UPT, UPT, URZ, UR7, URZ, UP1, !UPT ;  /* 0x00000007ff087290 */ /* 0x000fe40008ffe4ff */
[----:B------:R-:W-:-:S02]  /*0700*/  LEA.HI.X.SX32 R5, R2, UR9, 0x1, P0 ;  /* 0x0000000902057c11 */ /* 0x000fc400080f0eff */
[----:B------:R-:W-:-:S03]  /*0710*/  IADD3 R6, P0, PT, R4, R11, RZ ;  /* 0x0000000b04067210 */ /* 0x000fc60007f1e0ff */
[----:B------:R-:W2:Y:S01]  /*0720*/  LDG.E.U8.CONSTANT R4, desc[UR16][R4.64] ;  /* 0x0000001004047981 */ /* 0x000ea2000c1e9100 */
[----:B------:R-:W-:Y:S02]  /*0730*/  IADD3.X R7, PT, PT, R3, R5, RZ, P0, !PT ;  /* 0x0000000503077210 */ /* 0x000fe400007fe4ff */
[----:B------:R-:W-:Y:S01]  /*0740*/  IADD3 R8, P0, PT, R6, R11, RZ ;  /* 0x0000000b06087210 */ /* 0x000fe20007f1e0ff */
[----:B-1----:R-:W-:-:S04]  /*0750*/  ULEA UR9, UP1, UR6, UR12, 0x2 ;  /* 0x0000000c06097291 */ /* 0x002fc8000f8210ff */
[C---:B------:R-:W-:Y:S01]  /*0760*/  IMAD.X R9, R3.reuse, 0x1, R7, P0 ;  /* 0x0000000103097824 */ /* 0x040fe200000e0607 */
[----:B------:R-:W-:Y:S01]  /*0770*/  IADD3 R14, P0, PT, R8, R11, RZ ;  /* 0x0000000b080e7210 */ /* 0x000fe20007f1e0ff */
[----:B------:R-:W3:Y:S01]  /*0780*/  LDG.E.U8.CONSTANT R7, desc[UR16][R6.64] ;  /* 0x0000001006077981 */ /* 0x000ee2000c1e9100 */
[----:B------:R-:W-:Y:S02]  /*0790*/  ULEA.HI.X UR8, UR6, UR13, UR8, 0x2, UP1 ;  /* 0x0000000d06087291 */ /* 0x000fe400088f1408 */
[----:B------:R-:W-:Y:S01]  /*07a0*/  IADD3.X R15, PT, PT, R3, R9, RZ, P0, !PT ;  /* 0x00000009030f7210 */ /* 0x000fe200007fe4ff */
[----:B------:R-:W4:Y:S01]  /*07b0*/  LDG.E.U8.CONSTANT R8, desc[UR16][R8.64] ;  /* 0x0000001008087981 */ /* 0x000f22000c1e9100 */
[----:B------:R-:W-:Y:S02]  /*07c0*/  MOV R2, UR9 ;  /* 0x0000000900027c02 */ /* 0x000fe40008000f00 */
[----:B------:R-:W-:Y:S01]  /*07d0*/  MOV R3, UR8 ;  /* 0x0000000800037c02 */ /* 0x000fe20008000f00 */
[----:B------:R-:W5:Y:S04]  /*07e0*/  LDG.E.U8.CONSTANT R14, desc[UR16][R14.64] ;  /* 0x000000100e0e7981 */ /* 0x000f68000c1e9100 */
[----:B------:R-:W5:Y:S04]  /*07f0*/  LDG.E.CONSTANT R5, desc[UR16][R2.64] ;  /* 0x0000001002057981 */ /* 0x000f68000c1e9900 */
[----:B------:R-:W5:Y:S04]  /*0800*/  LDG.E.CONSTANT R10, desc[UR16][R2.64+0x4] ;  /* 0x00000410020a7981 */ /* 0x000f68000c1e9900 */
[----:B------:R-:W5:Y:S04]  /*0810*/  LDG.E.CONSTANT R16, desc[UR16][R2.64+0x8] ;  /* 0x0000081002107981 */ /* 0x000f68000c1e9900 */
[----:B------:R-:W5:Y:S01]  /*0820*/  LDG.E.CONSTANT R18, desc[UR16][R2.64+0xc] ;  /* 0x00000c1002127981 */ /* 0x000f62000c1e9900 */
[----:B------:R-:W-:Y:S01]  /*0830*/  UIADD3 UR4, UPT, UPT, UR4, 0x4, URZ ;  /* 0x0000000404047890 */ /* 0x000fe2000fffe0ff */
[----:B--2---:R-:W0:Y:S08]  /*0840*/  I2F.S8 R4, R4 ;  /* 0x0000000400047306 */ /* 0x004e300000001400 */
[----:B---3--:R-:W1:Y:S08]  /*0850*/  I2F.S8 R7, R7 ;  /* 0x0000000700077306 */ /* 0x008e700000001400 */
[----:B----4-:R-:W2:Y:S01]  /*0860*/  I2F.S8 R13, R8 ;  /* 0x00000008000d7306 */ /* 0x010ea20000001400 */
[----:B0-----:R-:W-:-:S07]  /*0870*/  FMUL R6, R4, 0.015625 ;  /* 0x3c80000004067820 */ /* 0x001fce0000400000 */
[----:B-----5:R-:W0:Y:S01]  /*0880*/  I2F.S8 R9, R14 ;  /* 0x0000000e00097306 */ /* 0x020e220000001400 */
[----:B------:R-:W-:Y:S01]  /*0890*/  FFMA R5, R5, R6, R12 ;  /* 0x0000000605057223 */ /* 0x000fe2000000000c */
[----:B-1----:R-:W-:-:S04]  /*08a0*/  FMUL R6, R7, 0.015625 ;  /* 0x3c80000007067820 */ /* 0x002fc80000400000 */
[----:B------:R-:W-:Y:S01]  /*08b0*/  FFMA R5, R10, R6, R5 ;  /* 0x000000060a057223 */ /* 0x000fe20000000005 */
[----:B--2---:R-:W-:-:S04]  /*08c0*/  FMUL R13, R13, 0.015625 ;  /* 0x3c8000000d0d7820 */ /* 0x004fc80000400000 */
[----:B------:R-:W-:Y:S01]  /*08d0*/  FFMA R5, R16, R13, R5 ;  /* 0x0000000d10057223 */ /* 0x000fe20000000005 */
[----:B0-----:R-:W-:-:S04]  /*08e0*/  FMUL R9, R9, 0.015625 ;  /* 0x3c80000009097820 */ /* 0x001fc80000400000 */
[----:B------:R-:W-:-:S07]  /*08f0*/  FFMA R12, R18, R9, R5 ;  /* 0x00000009120c7223 */ /* 0x000fce0000000005 */
.L_x_4:
[----:B------:R-:W-:Y:S05]  /*0900*/  BRA.U !UP0, `(.L_x_1) ;  /* 0x0000000108b47547 */ /* 0x000fea000b800000 */
[----:B------:R-:W-:Y:S02]  /*0910*/  UISETP.NE.AND UP1, UPT, UR14, 0x1, UPT ;  /* 0x000000010e00788c */ /* 0x000fe4000bf25270 */
[----:B------:R-:W-:-:S04]  /*0920*/  ULOP3.LUT UR6, UR10, 0x1, URZ, 0xc0, !UPT ;  /* 0x000000010a067892 */ /* 0x000fc8000f8ec0ff */
[----:B------:R-:W-:-:S03]  /*0930*/  UISETP.NE.U32.AND UP0, UPT, UR6, 0x1, UPT ;  /* 0x000000010600788c */ /* 0x000fc6000bf05070 */
[----:B------:R-:W-:Y:S08]  /*0940*/  BRA.U !UP1, `(.L_x_5) ;  /* 0x0000000109607547 */ /* 0x000ff0000b800000 */
[----:B------:R-:W0:Y:S01]  /*0950*/  LDCU.64 UR8, c[0x0][0x380] ;  /* 0x00007000ff0877ac */ /* 0x000e220008000a00 */
[----:B------:R-:W-:Y:S01]  /*0960*/  IMAD R2, R11, UR4, R0 ;  /* 0x000000040b027c24 */ /* 0x000fe2000f8e0200 */
[----:B------:R-:W1:Y:S01]  /*0970*/  LDCU.64 UR10, c[0x0][0x390] ;  /* 0x00007200ff0a77ac */ /* 0x000e620008000a00 */
[----:B------:R-:W-:-:S03]  /*0980*/  UIADD3 UR6, UP1, UPT, UR5, UR4, URZ ;  /* 0x0000000405067290 */ /* 0x000fc6000ff3e0ff */
[----:B0-----:R-:W-:-:S04]  /*0990*/  IADD3 R4, P0, PT, R2, UR8, RZ ;  /* 0x0000000802047c10 */ /* 0x001fc8000ff1e0ff */
[----:B------:R-:W-:Y:S02]  /*09a0*/  LEA.HI.X.SX32 R5, R2, UR9, 0x1, P0 ;  /* 0x0000000902057c11 */ /* 0x000fe400080f0eff */
[----:B------:R-:W-:-:S03]  /*09b0*/  IADD3 R6, P0, PT, R4, R11, RZ ;  /* 0x0000000b04067210 */ /* 0x000fc60007f1e0ff */
[----:B------:R-:W2:Y:S01]  /*09c0*/  LDG.E.U8.CONSTANT R4, desc[UR16][R4.64] ;  /* 0x0000001004047981 */ /* 0x000ea2000c1e9100 */
[----:B------:R-:W-:Y:S01]  /*09d0*/  LEA.HI.X.SX32 R7, R11, R5, 0x1, P0 ;  /* 0x000000050b077211 */ /* 0x000fe200000f0eff */
[----:B------:R-:W-:Y:S02]  /*09e0*/  UIADD3.X UR8, UPT, UPT, URZ, UR7, URZ, UP1, !UPT ;  /* 0x00000007ff087290 */ /* 0x000fe40008ffe4ff */
[----:B-1----:R-:W-:Y:S02]  /*09f0*/  ULEA UR10, UP1, UR6, UR10, 0x2 ;  /* 0x0000000a060a7291 */ /* 0x002fe4000f8210ff */
[----:B------:R-:W3:Y:S02]  /*0a00*/  LDG.E.U8.CONSTANT R6, desc[UR16][R6.64] ;  /* 0x0000001006067981 */ /* 0x000ee4000c1e9100 */
[----:B------:R-:W-:Y:S02]  /*0a10*/  ULEA.HI.X UR8, UR6, UR11, UR8, 0x2, UP1 ;  /* 0x0000000b06087291 */ /* 0x000fe400088f1408 */
[----:B------:R-:W-:-:S04]  /*0a20*/  IMAD.U32 R2, RZ, RZ, UR10 ;  /* 0x0000000aff027e24 */ /* 0x000fc8000f8e00ff */
[----:B------:R-:W-:-:S05]  /*0a30*/  MOV R3, UR8 ;  /* 0x0000000800037c02 */ /* 0x000fca0008000f00 */
[----:B------:R-:W4:Y:S04]  /*0a40*/  LDG.E.CONSTANT R9, desc[UR16][R2.64] ;  /* 0x0000001002097981 */ /* 0x000f28000c1e9900 */
[----:B------:R-:W5:Y:S01]  /*0a50*/  LDG.E.CONSTANT R13, desc[UR16][R2.64+0x4] ;  /* 0x00000410020d7981 */ /* 0x000f62000c1e9900 */
[----:B------:R-:W-:Y:S01]  /*0a60*/  UIADD3 UR4, UPT, UPT, UR4, 0x2, URZ ;  /* 0x0000000204047890 */ /* 0x000fe2000fffe0ff */
[----:B--2---:R-:W0:Y:S08]  /*0a70*/  I2F.S8 R8, R4 ;  /* 0x0000000400087306 */ /* 0x004e300000001400 */
[----:B---3--:R-:W1:Y:S01]  /*0a80*/  I2F.S8 R5, R6 ;  /* 0x0000000600057306 */ /* 0x008e620000001400 */
[----:B0-----:R-:W-:-:S04]  /*0a90*/  FMUL R8, R8, 0.015625 ;  /* 0x3c80000008087820 */ /* 0x001fc80000400000 */
[----:B----4-:R-:W-:Y:S01]  /*0aa0*/  FFMA R8, R9, R8, R12 ;  /* 0x0000000809087223 */ /* 0x010fe2000000000c */
[----:B-1----:R-:W-:-:S04]  /*0ab0*/  FMUL R5, R5, 0.015625 ;  /* 0x3c80000005057820 */ /* 0x002fc80000400000 */
[----:B-----5:R-:W-:-:S07]  /*0ac0*/  FFMA R12, R13, R5, R8 ;  /* 0x000000050d0c7223 */ /* 0x020fce0000000008 */
.L_x_5:
[----:B------:R-:W-:Y:S05]  /*0ad0*/  BRA.U UP0, `(.L_x_1) ;  /* 0x0000000100407547 */ /* 0x000fea000b800000 */
[----:B------:R-:W0:Y:S01]  /*0ae0*/  LDCU.64 UR10, c[0x0][0x380] ;  /* 0x00007000ff0a77ac */ /* 0x000e220008000a00 */
[----:B------:R-:W-:Y:S01]  /*0af0*/  IMAD R2, R11, UR4, R0 ;  /* 0x000000040b027c24 */ /* 0x000fe2000f8e0200 */
[----:B------:R-:W1:Y:S01]  /*0b00*/  LDCU.64 UR8, c[0x0][0x390] ;  /* 0x00007200ff0877ac */ /* 0x000e620008000a00 */
[----:B------:R-:W-:-:S03]  /*0b10*/  UIADD3 UR5, UP0, UPT, UR5, UR4, URZ ;  /* 0x0000000405057290 */ /* 0x000fc6000ff1e0ff */
[----:B0-----:R-:W-:-:S04]  /*0b20*/  IADD3 R4, P0, PT, R2, UR10, RZ ;  /* 0x0000000a02047c10 */ /* 0x001fc8000ff1e0ff */
[----:B------:R-:W-:Y:S01]  /*0b30*/  LEA.HI.X.SX32 R5, R2, UR11, 0x1, P0 ;  /* 0x0000000b02057c11 */ /* 0x000fe200080f0eff */
[----:B------:R-:W-:-:S04]  /*0b40*/  UIADD3.X UR7, UPT, UPT, URZ, UR7, URZ, UP0, !UPT ;  /* 0x00000007ff077290 */ /* 0x000fc800087fe4ff */
[----:B------:R-:W2:Y:S01]  /*0b50*/  LDG.E.U8.CONSTANT R4, desc[UR16][R4.64] ;  /* 0x0000001004047981 */ /* 0x000ea2000c1e9100 */
[----:B-1----:R-:W-:-:S04]  /*0b60*/  ULEA UR4, UP0, UR5, UR8, 0x2 ;  /* 0x0000000805047291 */ /* 0x002fc8000f8010ff */
[----:B------:R-:W-:Y:S02]  /*0b70*/  ULEA.HI.X UR5, UR5, UR9, UR7, 0x2, UP0 ;  /* 0x0000000905057291 */ /* 0x000fe400080f1407 */
[----:B------:R-:W-:-:S04]  /*0b80*/  MOV R2, UR4 ;  /* 0x0000000400027c02 */ /* 0x000fc80008000f00 */
[----:B------:R-:W-:-:S06]  /*0b90*/  MOV R3, UR5 ;  /* 0x0000000500037c02 */ /* 0x000fcc0008000f00 */
[----:B------:R-:W3:Y:S01]  /*0ba0*/  LDG.E.CONSTANT R3, desc[UR16][R2.64] ;  /* 0x0000001002037981 */ /* 0x000ee2000c1e9900 */
[----:B--2---:R-:W0:Y:S02]  /*0bb0*/  I2F.S8 R6, R4 ;  /* 0x0000000400067306 */ /* 0x004e240000001400 */
[----:B0-----:R-:W-:-:S04]  /*0bc0*/  FMUL R6, R6, 0.015625 ;  /* 0x3c80000006067820 */ /* 0x001fc80000400000 */
[----:B---3--:R-:W-:-:S07]  /*0bd0*/  FFMA R12, R3, R6, R12 ;  /* 0x00000006030c7223 */ /* 0x008fce000000000c */
.L_x_1:
[----:B------:R-:W0:Y:S01]  /*0be0*/  LDCU UR4, c[0x0][0x3ac] ;  /* 0x00007580ff0477ac */ /* 0x000e220008000800 */
[----:B------:R-:W1:Y:S01]  /*0bf0*/  LDC.64 R2, c[0x0][0x398] ;  /* 0x0000e600ff027b82 */ /* 0x000e620000000a00 */
[----:B------:R-:W-:Y:S02]  /*0c00*/  IMAD R11, R11, UR15, R0 ;  /* 0x0000000f0b0b7c24 */ /* 0x000fe4000f8e0200 */
[----:B------:R-:W-:Y:S01]  /*0c10*/  FADD.SAT R0, RZ, R12 ;  /* 0x0000000cff007221 */ /* 0x000fe20000002000 */
[----:B0-----:R-:W-:Y:S01]  /*0c20*/  ISETP.NE.AND P0, PT, RZ, UR4, PT ;  /* 0x00000004ff007c0c */ /* 0x001fe2000bf05270 */
[----:B-1----:R-:W-:-:S12]  /*0c30*/  IMAD.WIDE.U32 R2, R11, 0x4, R2 ;  /* 0x000000040b027825 */ /* 0x002fd800078e0002 */
[----:B------:R-:W-:-:S05]  /*0c40*/  @P0 FMUL R12, R0, R0 ;  /* 0x00000000000c0220 */ /* 0x000fca0000400000 */
[----:B------:R-:W-:Y:S01]  /*0c50*/  STG.E desc[UR16][R2.64], R12 ;  /* 0x0000000c02007986 */ /* 0x000fe2000c101910 */
[----:B------:R-:W-:Y:S05]  /*0c60*/  EXIT ;  /* 0x000000000000794d */ /* 0x000fea0003800000 */
.L_x_6:
        /* <DEDUP_REMOVED lines=9> */
.L_x_14:


//--------------------- .text._Z19kernel_sparse_accumPKsS0_PKiS2_Pfii --------------------------
	.section	.text._Z19kernel_sparse_accumPKsS0_PKiS2_Pfii,"ax",@progbits
	.align	128
        .global         _Z19kernel_sparse_accumPKsS0_PKiS2_Pfii
        .type           _Z19kernel_sparse_accumPKsS0_PKiS2_Pfii,@function
        .size           _Z19kernel_sparse_accumPKsS0_PKiS2_Pfii,(.L_x_15 - _Z19kernel_sparse_accumPKsS0_PKiS2_Pfii)
        .other          _Z19kernel_sparse_accumPKsS0_PKiS2_Pfii,@"STO_CUDA_ENTRY STV_DEFAULT"
_Z19kernel_sparse_accumPKsS0_PKiS2_Pfii:
.text._Z19kernel_sparse_accumPKsS0_PKiS2_Pfii:
        /* <DEDUP_REMOVED lines=9> */
[----:B------:R-:W2:Y:S01]  /*0090*/  LDC.64 R4, c[0x0][0x398] ;  /* 0x0000e600ff047b82 */ /* 0x000ea20000000a00 */
[----:B0-----:R-:W-:-:S06]  /*00a0*/  IMAD.WIDE.U32 R6, R2, 0x2, R6 ;  /* 0x0000000202067825 */ /* 0x001fcc00078e0006 */
[----:B-1----:R-:W3:Y:S01]  /*00b0*/  LDG.E.U16.CONSTANT R6, desc[UR4][R6.64] ;  /* 0x0000000406067981 */ /* 0x002ee2000c1e9500 */
[----:B--2---:R-:W-:-:S06]  /*00c0*/  IMAD.WIDE.U32 R4, R3, 0x4, R4 ;  /* 0x0000000403047825 */ /* 0x004fcc00078e0004 */
[----:B------:R-:W2:Y:S01]  /*00d0*/  LDG.E.CONSTANT R4, desc[UR4][R4.64] ;  /* 0x0000000404047981 */ /* 0x000ea2000c1e9900 */
[----:B---3--:R-:W0:Y:S01]  /*00e0*/  I2F.S16 R0, R6 ;  /* 0x0000000600007306 */ /* 0x008e220000101400 */
[----:B--2---:R-:W-:Y:S01]  /*00f0*/  ISETP.GE.AND P0, PT, R4, 0x1, PT ;  /* 0x000000010400780c */ /* 0x004fe20003f06270 */
[----:B0-----:R-:W-:-:S12]  /*0100*/  FMUL R0, R0, 0.0078125 ;  /* 0x3c00000000007820 */ /* 0x001fd80000400000 */
[----:B------:R-:W-:Y:S05]  /*0110*/  @!P0 BRA `(.L_x_7) ;  /* 0x0000000800a48947 */ /* 0x000fea0003800000 */
[----:B------:R-:W0:Y:S01]  /*0120*/  LDCU UR6, c[0x0][0x3ac] ;  /* 0x00007580ff0677ac */ /* 0x000e220008000800 */
[C---:B------:R-:W-:Y:S01]  /*0130*/  ISETP.GE.U32.AND P1, PT, R4.reuse, 0x8, PT ;  /* 0x000000080400780c */ /* 0x040fe20003f26070 */
[----:B------:R-:W-:Y:S01]  /*0140*/  IMAD.MOV.U32 R7, RZ, RZ, RZ ;  /* 0x000000ffff077224 */ /* 0x000fe200078e00ff */
[----:B------:R-:W-:-:S04]  /*0150*/  LOP3.LUT R5, R4, 0x7, RZ, 0xc0, !PT ;  /* 0x0000000704057812 */ /* 0x000fc800078ec0ff */
[----:B------:R-:W-:Y:S01]  /*0160*/  ISETP.NE.AND P0, PT, R5, RZ, PT ;  /* 0x000000ff0500720c */ /* 0x000fe20003f05270 */
[----:B0-----:R-:W-:-:S05]  /*0170*/  IMAD R6, R3, UR6, RZ ;  /* 0x0000000603067c24 */ /* 0x001fca000f8e02ff */
[----:B------:R-:W-:Y:S01]  /*0180*/  SHF.R.S32.HI R8, RZ, 0x1f, R6 ;  /* 0x0000001fff087819 */ /* 0x000fe20000011406 */
[----:B------:R-:W-:Y:S06]  /*0190*/  @!P1 BRA `(.L_x_8) ;  /* 0x0000000400309947 */ /* 0x000fec0003800000 */
[----:B------:R-:W0:Y:S01]  /*01a0*/  LDC.64 R10, c[0x0][0x390] ;  /* 0x0000e400ff0a7b82 */ /* 0x000e220000000a00 */
[----:B------:R-:W-:-:S05]  /*01b0*/  LOP3.LUT R7, R4, 0x7ffffff8, RZ, 0xc0, !PT ;  /* 0x7ffffff804077812 */ /* 0x000fca00078ec0ff */
[----:B------:R-:W-:Y:S01]  /*01c0*/  IMAD.MOV R24, RZ, RZ, -R7 ;  /* 0x000000ffff187224 */ /* 0x000fe200078e0a07 */
[----:B0-----:R-:W-:-:S04]  /*01d0*/  LEA R10, P1, R6, R10, 0x2 ;  /* 0x0000000a060a7211 */ /* 0x001fc800078210ff */
[----:B------:R-:W-:Y:S02]  /*01e0*/  IADD3 R10, P2, PT, R10, 0x10, RZ ;  /* 0x000000100a0a7810 */ /* 0x000fe40007f5e0ff */
[----:B------:R-:W-:-:S04]  /*01f0*/  LEA.HI.X R11, R6, R11, R8, 0x2, P1 ;  /* 0x0000000b060b7211 */ /* 0x000fc800008f1408 */
[----:B------:R-:W-:-:S07]  /*0200*/  IADD3.X R11, PT, PT, RZ, R11, RZ, P2, !PT ;  /* 0x0000000bff0b7210 */ /* 0x000fce00017fe4ff */
.L_x_9:
[----:B------:R-:W2:Y:S04]  /*0210*/  LDG.E.CONSTANT R9, desc[UR4][R10.64+-0x10] ;  /* 0xfffff0040a097981 */ /* 0x000ea8000c1e9900 */
[----:B------:R-:W3:Y:S04]  /*0220*/  LDG.E.CONSTANT R13, desc[UR4][R10.64+-0xc] ;  /* 0xfffff4040a0d7981 */ /* 0x000ee8000c1e9900 */
[----:B------:R-:W4:Y:S04]  /*0230*/  LDG.E.CONSTANT R17, desc[UR4][R10.64+-0x8] ;  /* 0xfffff8040a117981 */ /* 0x000f28000c1e9900 */
[----:B------:R-:W5:Y:S04]  /*0240*/  LDG.E.CONSTANT R25, desc[UR4][R10.64] ;  /* 0x000000040a197981 */ /* 0x000f68000c1e9900 */
[----:B------:R-:W5:Y:S04]  /*0250*/  LDG.E.CONSTANT R29, desc[UR4][R10.64+0x8] ;  /* 0x000008040a1d7981 */ /* 0x000f68000c1e9900 */
[----:B------:R-:W5:Y:S01]  /*0260*/  LDG.E.CONSTANT R27, desc[UR4][R10.64+0xc] ;  /* 0x00000c040a1b7981 */ /* 0x000f62000c1e9900 */
[----:B--2---:R-:W-:-:S02]  /*0270*/  ISETP.GT.U32.AND P1, PT, R9, 0x9fff, PT ;  /* 0x00009fff0900780c */ /* 0x004fc40003f24070 */
[----:B---3--:R-:W-:-:S11]  /*0280*/  ISETP.GT.U32.AND P6, PT, R13, 0x9fff, PT ;  /* 0x00009fff0d00780c */ /* 0x008fd60003fc4070 */
[----:B------:R-:W0:Y:S08]  /*0290*/  @!P1 LDC.64 R18, c[0x0][0x380] ;  /* 0x0000e000ff129b82 */ /* 0x000e300000000a00 */
[----:B------:R-:W1:Y:S01]  /*02a0*/  @!P6 LDC.64 R14, c[0x0][0x380] ;  /* 0x0000e000ff0eeb82 */ /* 0x000e620000000a00 */
[----:B------:R-:W-:-:S04]  /*02b0*/  @!P1 IMAD R9, R9, 0x100, R2 ;  /* 0x0000010009099824 */ /* 0x000fc800078e0202 */
[----:B0-----:R-:W-:-:S04]  /*02c0*/  @!P1 IMAD.WIDE.U32 R18, R9, 0x2, R18 ;  /* 0x0000000209129825 */ /* 0x001fc800078e0012 */
[----:B------:R-:W-:Y:S01]  /*02d0*/  @!P6 IMAD R9, R13, 0x100, R2 ;  /* 0x000001000d09e824 */ /* 0x000fe200078e0202 */
[----:B------:R-:W2:Y:S03]  /*02e0*/  @!P1 LDG.E.U16.CONSTANT R12, desc[UR4][R18.64] ;  /* 0x00000004120c9981 */ /* 0x000ea6000c1e9500 */
[----:B-1----:R-:W-:Y:S01]  /*02f0*/  @!P6 IMAD.WIDE.U32 R14, R9, 0x2, R14 ;  /* 0x00000002090ee825 */ /* 0x002fe200078e000e */
[----:B------:R-:W3:Y:S04]  /*0300*/  LDG.E.CONSTANT R13, desc[UR4][R10.64+-0x4] ;  /* 0xfffffc040a0d7981 */ /* 0x000ee8000c1e9900 */
[----:B------:R-:W3:Y:S04]  /*0310*/  LDG.E.CONSTANT R9, desc[UR4][R10.64+0x4] ;  /* 0x000004040a097981 */ /* 0x000ee8000c1e9900 */
[----:B------:R0:W3:Y:S01]  /*0320*/  @!P6 LDG.E.U16.CONSTANT R14, desc[UR4][R14.64] ;  /* 0x000000040e0ee981 */ /* 0x0000e2000c1e9500 */
[----:B----4-:R-:W-:-:S02]  /*0330*/  ISETP.GT.U32.AND P5, PT, R17, 0x9fff, PT ;  /* 0x00009fff1100780c */ /* 0x010fc40003fa4070 */
[----:B-----5:R-:W-:-:S11]  /*0340*/  ISETP.GT.U32.AND P3, PT, R25, 0x9fff, PT ;  /* 0x00009fff1900780c */ /* 0x020fd60003f64070 */
[----:B------:R-:W1:Y:S01]  /*0350*/  @!P5 LDC.64 R20, c[0x0][0x380] ;  /* 0x0000e000ff14db82 */ /* 0x000e620000000a00 */
[----:B0-----:R-:W-:Y:S01]  /*0360*/  @!P5 LEA R15, R17, R2, 0x8 ;  /* 0x00000002110fd211 */ /* 0x001fe200078e40ff */
[----:B------:R-:W-:-:S04]  /*0370*/  @!P3 IMAD R25, R25, 0x100, R2 ;  /* 0x000001001919b824 */ /* 0x000fc800078e0202 */
[----:B-1----:R-:W-:-:S06]  /*0380*/  @!P5 IMAD.WIDE.U32 R20, R15, 0x2, R20 ;  /* 0x000000020f14d825 */ /* 0x002fcc00078e0014 */
[----:B------:R-:W4:Y:S01]  /*0390*/  @!P5 LDG.E.U16.CONSTANT R20, desc[UR4][R20.64] ;  /* 0x000000041414d981 */ /* 0x000f22000c1e9500 */
[----:B--2---:R-:W0:Y:S01]  /*03a0*/  @!P1 I2F.S16 R23, R12 ;  /* 0x0000000c00179306 */ /* 0x004e220000101400 */
[----:B---3--:R-:W-:-:S07]  /*03b0*/  ISETP.GT.U32.AND P4, PT, R13, 0x9fff, PT ;  /* 0x00009fff0d00780c */ /* 0x008fce0003f84070 */
[----:B------:R1:W2:Y:S01]  /*03c0*/  @!P6 I2F.S16 R16, R14 ;  /* 0x0000000e0010e306 */ /* 0x0002a20000101400 */
[----:B------:R-:W-:-:S05]  /*03d0*/  ISETP.GT.U32.AND P2, PT, R9, 0x9fff, PT ;  /* 0x00009fff0900780c */ /* 0x000fca0003f44070 */
[----:B------:R-:W3:Y:S01]  /*03e0*/  @!P4 LDC.64 R18, c[0x0][0x380] ;  /* 0x0000e000ff12cb82 */ /* 0x000ee20000000a00 */
[----:B0-----:R-:W-:Y:S01]  /*03f0*/  @!P1 FFMA R0, R23, 0.0078125, R0 ;  /* 0x3c00000017009823 */ /* 0x001fe20000000000 */
[----:B------:R-:W-:-:S06]  /*0400*/  ISETP.GT.U32.AND P1, PT, R29, 0x9fff, PT ;  /* 0x00009fff1d00780c */ /* 0x000fcc0003f24070 */
[----:B-1----:R-:W0:Y:S01]  /*0410*/  @!P2 LDC.64 R14, c[0x0][0x380] ;  /* 0x0000e000ff0eab82 */ /* 0x002e220000000a00 */
[----:B--2---:R-:W-:Y:S01]  /*0420*/  @!P6 FFMA R0, R16, 0.0078125, R0 ;  /* 0x3c0000001000e823 */ /* 0x004fe20000000000 */
[----:B------:R-:W-:-:S06]  /*0430*/  ISETP.GT.U32.AND P6, PT, R27, 0x9fff, PT ;  /* 0x00009fff1b00780c */ /* 0x000fcc0003fc4070 */
[----:B------:R-:W1:Y:S01]  /*0440*/  @!P3 LDC.64 R16, c[0x0][0x380] ;  /* 0x0000e000ff10bb82 */ /* 0x000e620000000a00 */
[----:B------:R-:W-:-:S07]  /*0450*/  @!P4 IMAD R23, R13, 0x100, R2 ;  /* 0x000001000d17c824 */ /* 0x000fce00078e0202 */
[----:B------:R-:W2:Y:S01]  /*0460*/  @!P1 LDC.64 R12, c[0x0][0x380] ;  /* 0x0000e000ff0c9b82 */ /* 0x000ea20000000a00 */
[----:B---3--:R-:W-:Y:S01]  /*0470*/  @!P4 IMAD.WIDE.U32 R18, R23, 0x2, R18 ;  /* 0x000000021712c825 */ /* 0x008fe200078e0012 */
[----:B------:R-:W-:-:S05]  /*0480*/  @!P2 LEA R9, R9, R2, 0x8 ;  /* 0x000000020909a211 */ /* 0x000fca00078e40ff */
[----:B------:R-:W3:Y:S01]  /*0490*/  @!P4 LDG.E.U16.CONSTANT R18, desc[UR4][R18.64] ;  /* 0x000000041212c981 */ /* 0x000ee2000c1e9500 */
[----:B------:R-:W5:Y:S01]  /*04a0*/  @!P6 LDC.64 R22, c[0x0][0x380] ;  /* 0x0000e000ff16eb82 */ /* 0x000f620000000a00 */
[----:B-1----:R-:W-:-:S04]  /*04b0*/  @!P3 IMAD.WIDE.U32 R16, R25, 0x2, R16 ;  /* 0x000000021910b825 */ /* 0x002fc800078e0010 */
[----:B------:R-:W-:Y:S02]  /*04c0*/  @!P1 IMAD R29, R29, 0x100, R2 ;  /* 0x000001001d1d9824 */ /* 0x000fe400078e0202 */
[----:B------:R-:W3:Y:S01]  /*04d0*/  @!P3 LDG.E.U16.CONSTANT R16, desc[UR4][R16.64] ;  /* 0x000000041010b981 */ /* 0x000ee2000c1e9500 */
[----:B0-----:R-:W-:-:S04]  /*04e0*/  @!P2 IMAD.WIDE.U32 R14, R9, 0x2, R14 ;  /* 0x00000002090ea825 */ /* 0x001fc800078e000e */
[----:B--2---:R-:W-:Y:S02]  /*04f0*/  @!P1 IMAD.WIDE.U32 R12, R29, 0x2, R12 ;  /* 0x000000021d0c9825 */ /* 0x004fe400078e000c */
[----:B------:R-:W2:Y:S02]  /*0500*/  @!P2 LDG.E.U16.CONSTANT R14, desc[UR4][R14.64] ;  /* 0x000000040e0ea981 */ /* 0x000ea4000c1e9500 */
[----:B------:R-:W-:Y:S02]  /*0510*/  @!P6 IMAD R27, R27, 0x100, R2 ;  /* 0x000001001b1be824 */ /* 0x000fe400078e0202 */
[----:B------:R-:W2:Y:S02]  /*0520*/  @!P1 LDG.E.U16.CONSTANT R12, desc[UR4][R12.64] ;  /* 0x000000040c0c9981 */ /* 0x000ea4000c1e9500 */
[----:B-----5:R-:W-:-:S06]  /*0530*/  @!P6 IMAD.WIDE.U32 R22, R27, 0x2, R22 ;  /* 0x000000021b16e825 */ /* 0x020fcc00078e0016 */
[----:B------:R-:W5:Y:S01]  /*0540*/  @!P6 LDG.E.U16.CONSTANT R22, desc[UR4][R22.64] ;  /* 0x000000041616e981 */ /* 0x000f62000c1e9500 */
[----:B----4-:R-:W0:Y:S01]  /*0550*/  @!P5 I2F.S16 R9, R20 ;  /* 0x000000140009d306 */ /* 0x010e220000101400 */
[----:B------:R-:W-:Y:S01]  /*0560*/  IADD3 R24, PT, PT, R24, 0x8, RZ ;  /* 0x0000000818187810 */ /* 0x000fe20007ffe0ff */
[----:B0-----:R-:W-:-:S06]  /*0570*/  @!P5 FFMA R0, R9, 0.0078125, R0 ;  /* 0x3c0000000900d823 */ /* 0x001fcc0000000000 */
[----:B---3--:R-:W0:Y:S08]  /*0580*/  @!P4 I2F.S16 R19, R18 ;  /* 0x000000120013c306 */ /* 0x008e300000101400 */
[----:B------:R-:W1:Y:S01]  /*0590*/  @!P3 I2F.S16 R21, R16 ;  /* 0x000000100015b306 */ /* 0x000e620000101400 */
[----:B0-----:R-:W-:-:S07]  /*05a0*/  @!P4 FFMA R0, R19, 0.0078125, R0 ;  /* 0x3c0000001300c823 */ /* 0x001fce0000000000 */
[----:B--2---:R-:W0:Y:S08]  /*05b0*/  @!P2 I2F.S16 R25, R14 ;  /* 0x0000000e0019a306 */ /* 0x004e300000101400 */
[----:B------:R-:W2:Y:S01]  /*05c0*/  @!P1 I2F.S16 R17, R12 ;  /* 0x0000000c00119306 */ /* 0x000ea20000101400 */
[----:B-1----:R-:W-:Y:S01]  /*05d0*/  @!P3 FFMA R0, R21, 0.0078125, R0 ;  /* 0x3c0000001500b823 */ /* 0x002fe20000000000 */
[----:B------:R-:W-:-:S06]  /*05e0*/  ISETP.NE.AND P3, PT, R24, RZ, PT ;  /* 0x000000ff1800720c */ /* 0x000fcc0003f65270 */
[----:B-----5:R-:W1:Y:S01]  /*05f0*/  @!P6 I2F.S16 R9, R22 ;  /* 0x000000160009e306 */ /* 0x020e620000101400 */
[----:B0-----:R-:W-:Y:S01]  /*0600*/  @!P2 FFMA R0, R25, 0.0078125, R0 ;  /* 0x3c0000001900a823 */ /* 0x001fe20000000000 */
[----:B------:R-:W-:-:S03]  /*0610*/  IADD3 R10, P2, PT, R10, 0x20, RZ ;  /* 0x000000200a0a7810 */ /* 0x000fc60007f5e0ff */
[----:B--2---:R-:W-:Y:S02]  /*0620*/  @!P1 FFMA R0, R17, 0.0078125, R0 ;  /* 0x3c00000011009823 */ /* 0x004fe40000000000 */
[----:B------:R-:W-:Y:S02]  /*0630*/  IMAD.X R11, RZ, RZ, R11, P2 ;  /* 0x000000ffff0b7224 */ /* 0x000fe400010e060b */
[----:B-1----:R-:W-:Y:S01]  /*0640*/  @!P6 FFMA R0, R9, 0.0078125, R0 ;  /* 0x3c0000000900e823 */ /* 0x002fe20000000000 */
[----:B------:R-:W-:Y:S06]  /*0650*/  @P3 BRA `(.L_x_9) ;  /* 0xfffffff800ec3947 */ /* 0x000fec000383ffff */
.L_x_8:
[----:B------:R-:W-:Y:S05]  /*0660*/  @!P0 BRA `(.L_x_7) ;  /* 0x0000000400508947 */ /* 0x000fea0003800000 */
[----:B------:R-:W-:Y:S02]  /*0670*/  ISETP.GE.U32.AND P1, PT, R5, 0x4, PT ;  /* 0x000000040500780c */ /* 0x000fe40003f26070 */
[----:B------:R-:W-:-:S04]  /*0680*/  LOP3.LUT R9, R4, 0x3, RZ, 0xc0, !PT ;  /* 0x0000000304097812 */ /* 0x000fc800078ec0ff */
[----:B------:R-:W-:-:S07]  /*0690*/  ISETP.NE.AND P0, PT, R9, RZ, PT ;  /* 0x000000ff0900720c */ /* 0x000fce0003f05270 */
[----:B------:R-:W-:Y:S06]  /*06a0*/  @!P1 BRA `(.L_x_10) ;  /* 0x0000000000989947 */ /* 0x000fec0003800000 */
[----:B------:R-:W0:Y:S01]  /*06b0*/  LDC.64 R18, c[0x0][0x390] ;  /* 0x0000e400ff127b82 */ /* 0x000e220000000a00 */
[----:B------:R-:W-:-:S04]  /*06c0*/  IADD3 R5, P1, PT, R6, R7, RZ ;  /* 0x0000000706057210 */ /* 0x000fc80007f3e0ff */
[----:B------:R-:W-:Y:S02]  /*06d0*/  IADD3.X R10, PT, PT, RZ, R8, RZ, P1, !PT ;  /* 0x00000008ff0a7210 */ /* 0x000fe40000ffe4ff */
[----:B0-----:R-:W-:-:S04]  /*06e0*/  LEA R18, P1, R5, R18, 0x2 ;  /* 0x0000001205127211 */ /* 0x001fc800078210ff */
[----:B------:R-:W-:-:S05]  /*06f0*/  LEA.HI.X R19, R5, R19, R10, 0x2, P1 ;  /* 0x0000001305137211 */ /* 0x000fca00008f140a */
[----:B------:R-:W2:Y:S04]  /*0700*/  LDG.E.CONSTANT R5, desc[UR4][R18.64] ;  /* 0x0000000412057981 */ /* 0x000ea8000c1e9900 */
[----:B------:R-:W3:Y:S04]  /*0710*/  LDG.E.CONSTANT R21, desc[UR4][R18.64+0x4] ;  /* 0x0000040412157981 */ /* 0x000ee8000c1e9900 */
[----:B------:R-:W4:Y:S04]  /*0720*/  LDG.E.CONSTANT R23, desc[UR4][R18.64+0x8] ;  /* 0x0000080412177981 */ /* 0x000f28000c1e9900 */
[----:B------:R-:W5:Y:S01]  /*0730*/  LDG.E.CONSTANT R25, desc[UR4][R18.64+0xc] ;  /* 0x00000c0412197981 */ /* 0x000f62000c1e9900 */
[----:B--2---:R-:W-:-:S02]  /*0740*/  ISETP.GT.U32.AND P1, PT, R5, 0x9fff, PT ;  /* 0x00009fff0500780c */ /* 0x004fc40003f24070 */
[----:B---3--:R-:W-:Y:S02]  /*0750*/  ISETP.GT.U32.AND P2, PT, R21, 0x9fff, PT ;  /* 0x00009fff1500780c */ /* 0x008fe40003f44070 */
[----:B----4-:R-:W-:Y:S02]  /*0760*/  ISETP.GT.U32.AND P3, PT, R23, 0x9fff, PT ;  /* 0x00009fff1700780c */ /* 0x010fe40003f64070 */
[----:B-----5:R-:W-:-:S07]  /*0770*/  ISETP.GT.U32.AND P4, PT, R25, 0x9fff, PT ;  /* 0x00009fff1900780c */ /* 0x020fce0003f84070 */
[----:B------:R-:W0:Y:S01]  /*0780*/  @!P1 LDC.64 R16, c[0x0][0x380] ;  /* 0x0000e000ff109b82 */ /* 0x000e220000000a00 */
[----:B------:R-:W-:Y:S01]  /*0790*/  @!P1 IMAD R5, R5, 0x100, R2 ;  /* 0x0000010005059824 */ /* 0x000fe200078e0202 */
[----:B------:R-:W-:-:S06]  /*07a0*/  @!P2 LEA R21, R21, R2, 0x8 ;  /* 0x000000021515a211 */ /* 0x000fcc00078e40ff */
[----:B------:R-:W1:Y:S08]  /*07b0*/  @!P2 LDC.64 R14, c[0x0][0x380] ;  /* 0x0000e000ff0eab82 */ /* 0x000e700000000a00 */
[----:B------:R-:W2:Y:S08]  /*07c0*/  @!P3 LDC.64 R12, c[0x0][0x380] ;  /* 0x0000e000ff0cbb82 */ /* 0x000eb00000000a00 */
[----:B------:R-:W3:Y:S01]  /*07d0*/  @!P4 LDC.64 R10, c[0x0][0x380] ;  /* 0x0000e000ff0acb82 */ /* 0x000ee20000000a00 */
[----:B0-----:R-:W-:Y:S01]  /*07e0*/  @!P1 IMAD.WIDE.U32 R16, R5, 0x2, R16 ;  /* 0x0000000205109825 */ /* 0x001fe200078e0010 */
[----:B------:R-:W-:-:S03]  /*07f0*/  @!P4 LEA R19, R25, R2, 0x8 ;  /* 0x000000021913c211 */ /* 0x000fc600078e40ff */
[----:B------:R-:W-:Y:S02]  /*0800*/  @!P3 IMAD R5, R23, 0x100, R2 ;  /* 0x000001001705b824 */ /* 0x000fe400078e0202 */
[----:B------:R-:W4:Y:S01]  /*0810*/  @!P1 LDG.E.U16.CONSTANT R16, desc[UR4][R16.64] ;  /* 0x0000000410109981 */ /* 0x000f22000c1e9500 */
[----:B-1----:R-:W-:-:S06]  /*0820*/  @!P2 IMAD.WIDE.U32 R14, R21, 0x2, R14 ;  /* 0x00000002150ea825 */ /* 0x002fcc00078e000e */
[----:B------:R-:W5:Y:S01]  /*0830*/  @!P2 LDG.E.U16.CONSTANT R14, desc[UR4][R14.64] ;  /* 0x000000040e0ea981 */ /* 0x000f62000c1e9500 */
[----:B--2---:R-:W-:-:S06]  /*0840*/  @!P3 IMAD.WIDE.U32 R12, R5, 0x2, R12 ;  /* 0x00000002050cb825 */ /* 0x004fcc00078e000c */
[----:B------:R-:W2:Y:S01]  /*0850*/  @!P3 LDG.E.U16.CONSTANT R12, desc[UR4][R12.64] ;  /* 0x000000040c0cb981 */ /* 0x000ea2000c1e9500 */
[----:B---3--:R-:W-:-:S06]  /*0860*/  @!P4 IMAD.WIDE.U32 R10, R19, 0x2, R10 ;  /* 0x00000002130ac825 */ /* 0x008fcc00078e000a */
[----:B------:R-:W3:Y:S01]  /*0870*/  @!P4 LDG.E.U16.CONSTANT R10, desc[UR4][R10.64] ;  /* 0x000000040a0ac981 */ /* 0x000ee2000c1e9500 */
[----:B------:R-:W-:Y:S01]  /*0880*/  VIADD R7, R7, 0x4 ;  /* 0x0000000407077836 */ /* 0x000fe20000000000 */
[----:B----4-:R-:W0:Y:S08]  /*0890*/  @!P1 I2F.S16 R5, R16 ;  /* 0x0000001000059306 */ /* 0x010e300000101400 */
[----:B-----5:R-:W1:Y:S08]  /*08a0*/  @!P2 I2F.S16 R19, R14 ;  /* 0x0000000e0013a306 */ /* 0x020e700000101400 */
[----:B--2---:R-:W2:Y:S01]  /*08b0*/  @!P3 I2F.S16 R21, R12 ;  /* 0x0000000c0015b306 */ /* 0x004ea20000101400 */
[----:B0-----:R-:W-:-:S07]  /*08c0*/  @!P1 FFMA R0, R5, 0.0078125, R0 ;  /* 0x3c00000005009823 */ /* 0x001fce0000000000 */
[----:B---3--:R-:W0:Y:S01]  /*08d0*/  @!P4 I2F.S16 R23, R10 ;  /* 0x0000000a0017c306 */ /* 0x008e220000101400 */
[----:B-1----:R-:W-:-:S04]  /*08e0*/  @!P2 FFMA R0, R19, 0.0078125, R0 ;  /* 0x3c0000001300a823 */ /* 0x002fc80000000000 */
[----:B--2---:R-:W-:-:S04]  /*08f0*/  @!P3 FFMA R0, R21, 0.0078125, R0 ;  /* 0x3c0000001500b823 */ /* 0x004fc80000000000 */
[----:B0-----:R-:W-:-:S07]  /*0900*/  @!P4 FFMA R0, R23, 0.0078125, R0 ;  /* 0x3c0000001700c823 */ /* 0x001fce0000000000 */
.L_x_10:
[----:B------:R-:W-:Y:S05]  /*0910*/  @!P0 BRA `(.L_x_7) ;  /* 0x0000000000a48947 */ /* 0x000fea0003800000 */
[----:B------:R-:W-:Y:S02]  /*0920*/  ISETP.NE.AND P0, PT, R9, 0x1, PT ;  /* 0x000000010900780c */ /* 0x000fe40003f05270 */
[----:B------:R-:W-:-:S04]  /*0930*/  LOP3.LUT R4, R4, 0x1, RZ, 0xc0, !PT ;  /* 0x0000000104047812 */ /* 0x000fc800078ec0ff */
[----:B------:R-:W-:-:S07]  /*0940*/  ISETP.NE.U32.AND P2, PT, R4, 0x1, PT ;  /* 0x000000010400780c */ /* 0x000fce0003f45070 */
[----:B------:R-:W-:Y:S06]  /*0950*/  @!P0 BRA `(.L_x_11) ;  /* 0x0000000000588947 */ /* 0x000fec0003800000 */
[----:B------:R-:W0:Y:S01]  /*0960*/  LDC.64 R12, c[0x0][0x390] ;  /* 0x0000e400ff0c7b82 */ /* 0x000e220000000a00 */
[----:B------:R-:W-:-:S04]  /*0970*/  IADD3 R4, P0, PT, R6, R7, RZ ;  /* 0x0000000706047210 */ /* 0x000fc80007f1e0ff */
[----:B------:R-:W-:Y:S02]  /*0980*/  IADD3.X R5, PT, PT, RZ, R8, RZ, P0, !PT ;  /* 0x00000008ff057210 */ /* 0x000fe400007fe4ff */
[----:B0-----:R-:W-:-:S04]  /*0990*/  LEA R12, P0, R4, R12, 0x2 ;  /* 0x0000000c040c7211 */ /* 0x001fc800078010ff */
[----:B------:R-:W-:-:S05]  /*09a0*/  LEA.HI.X R13, R4, R13, R5, 0x2, P0 ;  /* 0x0000000d040d7211 */ /* 0x000fca00000f1405 */
[----:B------:R-:W2:Y:S04]  /*09b0*/  LDG.E.CONSTANT R9, desc[UR4][R12.64] ;  /* 0x000000040c097981 */ /* 0x000ea8000c1e9900 */
[----:B------:R-:W3:Y:S01]  /*09c0*/  LDG.E.CONSTANT R15, desc[UR4][R12.64+0x4] ;  /* 0x000004040c0f7981 */ /* 0x000ee2000c1e9900 */
[----:B--2---:R-:W-:Y:S02]  /*09d0*/  ISETP.GT.U32.AND P0, PT, R9, 0x9fff, PT ;  /* 0x00009fff0900780c */ /* 0x004fe40003f04070 */
[----:B---3--:R-:W-:-:S11]  /*09e0*/  ISETP.GT.U32.AND P1, PT, R15, 0x9fff, PT ;  /* 0x00009fff0f00780c */ /* 0x008fd60003f24070 */
[----:B------:R-:W0:Y:S01]  /*09f0*/  @!P0 LDC.64 R4, c[0x0][0x380] ;  /* 0x0000e000ff048b82 */ /* 0x000e220000000a00 */
[----:B------:R-:W-:Y:S01]  /*0a00*/  @!P0 IMAD R9, R9, 0x100, R2 ;  /* 0x0000010009098824 */ /* 0x000fe200078e0202 */
[----:B------:R-:W-:-:S06]  /*0a10*/  @!P1 LEA R15, R15, R2, 0x8 ;  /* 0x000000020f0f9211 */ /* 0x000fcc00078e40ff */
[----:B------:R-:W1:Y:S01]  /*0a20*/  @!P1 LDC.64 R10, c[0x0][0x380] ;  /* 0x0000e000ff0a9b82 */ /* 0x000e620000000a00 */
[----:B0-----:R-:W-:-:S06]  /*0a30*/  @!P0 IMAD.WIDE.U32 R4, R9, 0x2, R4 ;  /* 0x0000000209048825 */ /* 0x001fcc00078e0004 */
[----:B------:R-:W2:Y:S01]  /*0a40*/  @!P0 LDG.E.U16.CONSTANT R4, desc[UR4][R4.64] ;  /* 0x0000000404048981 */ /* 0x000ea2000c1e9500 */
[----:B-1----:R-:W-:-:S06]  /*0a50*/  @!P1 IMAD.WIDE.U32 R10, R15, 0x2, R10 ;  /* 0x000000020f0a9825 */ /* 0x002fcc00078e000a */
[----:B------:R-:W3:Y:S01]  /*0a60*/  @!P1 LDG.E.U16.CONSTANT R10, desc[UR4][R10.64] ;  /* 0x000000040a0a9981 */ /* 0x000ee2000c1e9500 */
[----:B------:R-:W-:Y:S01]  /*0a70*/  VIADD R7, R7, 0x2 ;  /* 0x0000000207077836 */ /* 0x000fe20000000000 */
[----:B--2---:R-:W0:Y:S08]  /*0a80*/  @!P0 I2F.S16 R9, R4 ;  /* 0x0000000400098306 */ /* 0x004e300000101400 */
[----:B---3--:R-:W1:Y:S01]  /*0a90*/  @!P1 I2F.S16 R13, R10 ;  /* 0x0000000a000d9306 */ /* 0x008e620000101400 */
[----:B0-----:R-:W-:-:S04]  /*0aa0*/  @!P0 FFMA R0, R9, 0.0078125, R0 ;  /* 0x3c00000009008823 */ /* 0x001fc80000000000 */
[----:B-1----:R-:W-:-:S07]  /*0ab0*/  @!P1 FFMA R0, R13, 0.0078125, R0 ;  /* 0x3c0000000d009823 */ /* 0x002fce0000000000 */
.L_x_11:
[----:B------:R-:W-:Y:S05]  /*0ac0*/  @P2 BRA `(.L_x_7) ;  /* 0x0000000000382947 */ /* 0x000fea0003800000 */
[----:B------:R-:W0:Y:S01]  /*0ad0*/  LDC.64 R4, c[0x0][0x390] ;  /* 0x0000e400ff047b82 */ /* 0x000e220000000a00 */
[----:B------:R-:W-:-:S04]  /*0ae0*/  IADD3 R6, P0, PT, R6, R7, RZ ;  /* 0x0000000706067210 */ /* 0x000fc80007f1e0ff */
[----:B------:R-:W-:Y:S02]  /*0af0*/  IADD3.X R8, PT, PT, RZ, R8, RZ, P0, !PT ;  /* 0x00000008ff087210 */ /* 0x000fe400007fe4ff */
[----:B0-----:R-:W-:-:S04]  /*0b00*/  LEA R4, P0, R6, R4, 0x2 ;  /* 0x0000000406047211 */ /* 0x001fc800078010ff */
[----:B------:R-:W-:-:S05]  /*0b10*/  LEA.HI.X R5, R6, R5, R8, 0x2, P0 ;  /* 0x0000000506057211 */ /* 0x000fca00000f1408 */
[----:B------:R-:W2:Y:S02]  /*0b20*/  LDG.E.CONSTANT R7, desc[UR4][R4.64] ;  /* 0x0000000404077981 */ /* 0x000ea4000c1e9900 */
[----:B--2---:R-:W-:-:S13]  /*0b30*/  ISETP.GT.U32.AND P0, PT, R7, 0x9fff, PT ;  /* 0x00009fff0700780c */ /* 0x004fda0003f04070 */
[----:B------:R-:W-:Y:S05]  /*0b40*/  @P0 BRA `(.L_x_7) ;  /* 0x0000000000180947 */ /* 0x000fea0003800000 */
[----:B------:R-:W0:Y:S01]  /*0b50*/  LDC.64 R4, c[0x0][0x380] ;  /* 0x0000e000ff047b82 */ /* 0x000e220000000a00 */
[----:B------:R-:W-:-:S04]  /*0b60*/  IMAD R7, R7, 0x100, R2 ;  /* 0x0000010007077824 */ /* 0x000fc800078e0202 */
[----:B0-----:R-:W-:-:S06]  /*0b70*/  IMAD.WIDE.U32 R4, R7, 0x2, R4 ;  /* 0x0000000207047825 */ /* 0x001fcc00078e0004 */
[----:B------:R-:W2:Y:S02]  /*0b80*/  LDG.E.U16.CONSTANT R4, desc[UR4][R4.64] ;  /* 0x0000000404047981 */ /* 0x000ea4000c1e9500 */
[----:B--2---:R-:W0:Y:S02]  /*0b90*/  I2F.S16 R7, R4 ;  /* 0x0000000400077306 */ /* 0x004e240000101400 */
[----:B0-----:R-:W-:-:S07]  /*0ba0*/  FFMA R0, R7, 0.0078125, R0 ;  /* 0x3c00000007007823 */ /* 0x001fce0000000000 */
.L_x_7:
[----:B------:R-:W0:Y:S01]  /*0bb0*/  LDC.64 R4, c[0x0][0x3a0] ;  /* 0x0000e800ff047b82 */ /* 0x000e220000000a00 */
[----:B------:R-:W-:Y:S01]  /*0bc0*/  LEA R3, R3, R2, 0x8 ;  /* 0x0000000203037211 */ /* 0x000fe200078e40ff */
[----:B------:R-:W-:-:S04]  /*0bd0*/  FADD.SAT R0, RZ, R0 ;  /* 0x00000000ff007221 */ /* 0x000fc80000002000 */
[----:B0-----:R-:W-:-:S04]  /*0be0*/  IMAD.WIDE.U32 R2, R3, 0x4, R4 ;  /* 0x0000000403027825 */ /* 0x001fc800078e0004 */
[----:B------:R-:W-:-:S05]  /*0bf0*/  FMUL R5, R0, R0 ;  /* 0x0000000000057220 */ /* 0x000fca0000400000 */
[----:B------:R-:W-:Y:S01]  /*0c00*/  STG.E desc[UR4][R2.64], R5 ;  /* 0x0000000502007986 */ /* 0x000fe2000c101904 */
[----:B------:R-:W-:Y:S05]  /*0c10*/  EXIT ;  /* 0x000000000000794d */ /* 0x000fea0003800000 */
.L_x_12:
        /* <DEDUP_REMOVED lines=14> */
.L_x_15:


//--------------------- .nv.shared.reserved.0     --------------------------
	.section	.nv.shared.reserved.0,"aw",@nobits
	.weak		__nv_reservedSMEM_offset_0_alias
	.size		__nv_reservedSMEM_offset_0_alias, 0, 64
	.other		__nv_reservedSMEM_offset_0_alias,@"STO_CUDA_RESERVED_SHARED STV_DEFAULT"
__nv_reservedSMEM_offset_0_alias:
	.zero		0
	.zero		64


//--------------------- .nv.constant0._Z19kernel_concat_accumPKfS0_PKiPfi --------------------------
	.section	.nv.constant0._Z19kernel_concat_accumPKfS0_PKiPfi,"a",@progbits
	.sectionflags	@""
	.align	4
.nv.constant0._Z19kernel_concat_accumPKfS0_PKiPfi:
	.zero		932


//--------------------- .nv.constant0._Z18kernel_dense_layerPKaPKsPKfPfiiii --------------------------
	.section	.nv.constant0._Z18kernel_dense_layerPKaPKsPKfPfiiii,"a",@progbits
	.sectionflags	@""
	.align	4
.nv.constant0._Z18kernel_dense_layerPKaPKsPKfPfiiii:
	.zero		944


//--------------------- .nv.constant0._Z19kernel_sparse_accumPKsS0_PKiS2_Pfii --------------------------
	.section	.nv.constant0._Z19kernel_sparse_accumPKsS0_PKiS2_Pfii,"a",@progbits
	.sectionflags	@""
	.align	4
.nv.constant0._Z19kernel_sparse_accumPKsS0_PKiS2_Pfii:
	.zero		944


//--------------------- SYMBOLS --------------------------

	.type		.nv.reservedSmem.offset0,@object
	.size		.nv.reservedSmem.offset0,0x4
